//
// Generated by NVIDIA NVVM Compiler
//
// Compiler Build ID: CL-36424714
// Cuda compilation tools, release 13.0, V13.0.88
// Based on NVVM 20.0.0
//

.version 9.0
.target sm_100
.address_size 64

	// .globl	_Z20monteCarloSimulationPyyS_S_
// _ZZ9MatMulOptPyS_S_iiiE4subA has been demoted
// _ZZ9MatMulOptPyS_S_iiiE4subB has been demoted
.extern .shared .align 16 .b8 columnB[];

.visible .entry _Z20monteCarloSimulationPyyS_S_(
	.param .u64 .ptr .align 1 _Z20monteCarloSimulationPyyS_S__param_0,
	.param .u64 _Z20monteCarloSimulationPyyS_S__param_1,
	.param .u64 .ptr .align 1 _Z20monteCarloSimulationPyyS_S__param_2,
	.param .u64 .ptr .align 1 _Z20monteCarloSimulationPyyS_S__param_3
)
{
	.reg .pred 	%p<3>;
	.reg .b32 	%r<6>;
	.reg .b32 	%f<8>;
	.reg .b64 	%rd<16>;

	ld.param.u64 	%rd1, [_Z20monteCarloSimulationPyyS_S__param_0];
	ld.param.u64 	%rd4, [_Z20monteCarloSimulationPyyS_S__param_1];
	ld.param.u64 	%rd2, [_Z20monteCarloSimulationPyyS_S__param_2];
	ld.param.u64 	%rd3, [_Z20monteCarloSimulationPyyS_S__param_3];
	mov.u32 	%r2, %ctaid.x;
	mov.u32 	%r3, %ntid.x;
	mov.u32 	%r4, %tid.x;
	mad.lo.s32 	%r1, %r2, %r3, %r4;
	cvt.s64.s32 	%rd5, %r1;
	shr.u64 	%rd6, %rd4, 1;
	setp.le.u64 	%p1, %rd6, %rd5;
	@%p1 bra 	$L__BB0_4;
	cvta.to.global.u64 	%rd7, %rd1;
	shl.b32 	%r5, %r1, 1;
	mul.wide.s32 	%rd8, %r5, 8;
	add.s64 	%rd9, %rd7, %rd8;
	ld.global.u64 	%rd10, [%rd9];
	cvt.rn.f32.u64 	%f1, %rd10;
	mul.f32 	%f2, %f1, 0f2F800000;
	ld.global.u64 	%rd11, [%rd9+8];
	cvt.rn.f32.u64 	%f3, %rd11;
	mul.f32 	%f4, %f3, 0f2F800000;
	mul.f32 	%f5, %f4, %f4;
	fma.rn.f32 	%f6, %f2, %f2, %f5;
	sqrt.rn.f32 	%f7, %f6;
	setp.geu.f32 	%p2, %f7, 0f3F800000;
	@%p2 bra 	$L__BB0_3;
	cvta.to.global.u64 	%rd14, %rd2;
	atom.global.add.u64 	%rd15, [%rd14], 2;
	bra.uni 	$L__BB0_4;
$L__BB0_3:
	cvta.to.global.u64 	%rd12, %rd3;
	atom.global.add.u64 	%rd13, [%rd12], 2;
$L__BB0_4:
	ret;

}
	// .globl	_Z10computeLFGPyS_iii
.visible .entry _Z10computeLFGPyS_iii(
	.param .u64 .ptr .align 1 _Z10computeLFGPyS_iii_param_0,
	.param .u64 .ptr .align 1 _Z10computeLFGPyS_iii_param_1,
	.param .u32 _Z10computeLFGPyS_iii_param_2,
	.param .u32 _Z10computeLFGPyS_iii_param_3,
	.param .u32 _Z10computeLFGPyS_iii_param_4
)
{
	.reg .pred 	%p<20>;
	.reg .b32 	%r<81>;
	.reg .b64 	%rd<139>;

	ld.param.u64 	%rd8, [_Z10computeLFGPyS_iii_param_0];
	ld.param.u64 	%rd9, [_Z10computeLFGPyS_iii_param_1];
	ld.param.u32 	%r46, [_Z10computeLFGPyS_iii_param_2];
	ld.param.u32 	%r47, [_Z10computeLFGPyS_iii_param_3];
	ld.param.u32 	%r48, [_Z10computeLFGPyS_iii_param_4];
	cvta.to.global.u64 	%rd1, %rd9;
	cvta.to.global.u64 	%rd2, %rd8;
	mov.u32 	%r49, %ctaid.x;
	mov.u32 	%r50, %ntid.x;
	mov.u32 	%r51, %tid.x;
	mad.lo.s32 	%r1, %r49, %r50, %r51;
	setp.gt.s32 	%p1, %r1, 4999;
	@%p1 bra 	$L__BB1_26;
	setp.lt.s32 	%p2, %r47, 1;
	@%p2 bra 	$L__BB1_14;
	mul.lo.s32 	%r2, %r47, %r1;
	mul.lo.s32 	%r3, %r46, %r1;
	and.b32  	%r4, %r47, 15;
	setp.lt.u32 	%p3, %r47, 16;
	mov.b32 	%r66, 0;
	@%p3 bra 	$L__BB1_5;
	and.b32  	%r66, %r47, 2147483632;
	neg.s32 	%r74, %r66;
	add.s64 	%rd3, %rd1, 64;
	add.s64 	%rd4, %rd2, 64;
	mov.u32 	%r72, %r3;
	mov.u32 	%r73, %r2;
$L__BB1_4:
	.pragma "nounroll";
	mul.wide.s32 	%rd10, %r73, 8;
	add.s64 	%rd11, %rd3, %rd10;
	mul.wide.s32 	%rd12, %r72, 8;
	add.s64 	%rd13, %rd4, %rd12;
	ld.global.u64 	%rd14, [%rd11+-64];
	st.global.u64 	[%rd13+-64], %rd14;
	ld.global.u64 	%rd15, [%rd11+-56];
	st.global.u64 	[%rd13+-56], %rd15;
	ld.global.u64 	%rd16, [%rd11+-48];
	st.global.u64 	[%rd13+-48], %rd16;
	ld.global.u64 	%rd17, [%rd11+-40];
	st.global.u64 	[%rd13+-40], %rd17;
	ld.global.u64 	%rd18, [%rd11+-32];
	st.global.u64 	[%rd13+-32], %rd18;
	ld.global.u64 	%rd19, [%rd11+-24];
	st.global.u64 	[%rd13+-24], %rd19;
	ld.global.u64 	%rd20, [%rd11+-16];
	st.global.u64 	[%rd13+-16], %rd20;
	ld.global.u64 	%rd21, [%rd11+-8];
	st.global.u64 	[%rd13+-8], %rd21;
	ld.global.u64 	%rd22, [%rd11];
	st.global.u64 	[%rd13], %rd22;
	ld.global.u64 	%rd23, [%rd11+8];
	st.global.u64 	[%rd13+8], %rd23;
	ld.global.u64 	%rd24, [%rd11+16];
	st.global.u64 	[%rd13+16], %rd24;
	ld.global.u64 	%rd25, [%rd11+24];
	st.global.u64 	[%rd13+24], %rd25;
	ld.global.u64 	%rd26, [%rd11+32];
	st.global.u64 	[%rd13+32], %rd26;
	ld.global.u64 	%rd27, [%rd11+40];
	st.global.u64 	[%rd13+40], %rd27;
	ld.global.u64 	%rd28, [%rd11+48];
	st.global.u64 	[%rd13+48], %rd28;
	ld.global.u64 	%rd29, [%rd11+56];
	st.global.u64 	[%rd13+56], %rd29;
	add.s32 	%r74, %r74, 16;
	add.s32 	%r73, %r73, 16;
	add.s32 	%r72, %r72, 16;
	setp.eq.s32 	%p4, %r74, 0;
	@%p4 bra 	$L__BB1_5;
	bra.uni 	$L__BB1_4;
$L__BB1_5:
	setp.eq.s32 	%p5, %r4, 0;
	@%p5 bra 	$L__BB1_14;
	and.b32  	%r8, %r47, 7;
	setp.lt.u32 	%p6, %r4, 8;
	@%p6 bra 	$L__BB1_8;
	add.s32 	%r53, %r66, %r2;
	mul.wide.s32 	%rd30, %r53, 8;
	add.s64 	%rd31, %rd1, %rd30;
	ld.global.u64 	%rd32, [%rd31];
	add.s32 	%r54, %r66, %r3;
	mul.wide.s32 	%rd33, %r54, 8;
	add.s64 	%rd34, %rd2, %rd33;
	st.global.u64 	[%rd34], %rd32;
	ld.global.u64 	%rd35, [%rd31+8];
	st.global.u64 	[%rd34+8], %rd35;
	ld.global.u64 	%rd36, [%rd31+16];
	st.global.u64 	[%rd34+16], %rd36;
	ld.global.u64 	%rd37, [%rd31+24];
	st.global.u64 	[%rd34+24], %rd37;
	ld.global.u64 	%rd38, [%rd31+32];
	st.global.u64 	[%rd34+32], %rd38;
	ld.global.u64 	%rd39, [%rd31+40];
	st.global.u64 	[%rd34+40], %rd39;
	ld.global.u64 	%rd40, [%rd31+48];
	st.global.u64 	[%rd34+48], %rd40;
	ld.global.u64 	%rd41, [%rd31+56];
	st.global.u64 	[%rd34+56], %rd41;
	add.s32 	%r66, %r66, 8;
$L__BB1_8:
	setp.eq.s32 	%p7, %r8, 0;
	@%p7 bra 	$L__BB1_14;
	and.b32  	%r11, %r47, 3;
	setp.lt.u32 	%p8, %r8, 4;
	@%p8 bra 	$L__BB1_11;
	add.s32 	%r55, %r66, %r2;
	mul.wide.s32 	%rd42, %r55, 8;
	add.s64 	%rd43, %rd1, %rd42;
	ld.global.u64 	%rd44, [%rd43];
	add.s32 	%r56, %r66, %r3;
	mul.wide.s32 	%rd45, %r56, 8;
	add.s64 	%rd46, %rd2, %rd45;
	st.global.u64 	[%rd46], %rd44;
	ld.global.u64 	%rd47, [%rd43+8];
	st.global.u64 	[%rd46+8], %rd47;
	ld.global.u64 	%rd48, [%rd43+16];
	st.global.u64 	[%rd46+16], %rd48;
	ld.global.u64 	%rd49, [%rd43+24];
	st.global.u64 	[%rd46+24], %rd49;
	add.s32 	%r66, %r66, 4;
$L__BB1_11:
	setp.eq.s32 	%p9, %r11, 0;
	@%p9 bra 	$L__BB1_14;
	add.s32 	%r71, %r66, %r3;
	add.s32 	%r70, %r66, %r2;
	neg.s32 	%r69, %r11;
$L__BB1_13:
	.pragma "nounroll";
	mul.wide.s32 	%rd50, %r71, 8;
	add.s64 	%rd51, %rd2, %rd50;
	mul.wide.s32 	%rd52, %r70, 8;
	add.s64 	%rd53, %rd1, %rd52;
	ld.global.u64 	%rd54, [%rd53];
	st.global.u64 	[%rd51], %rd54;
	add.s32 	%r71, %r71, 1;
	add.s32 	%r70, %r70, 1;
	add.s32 	%r69, %r69, 1;
	setp.ne.s32 	%p10, %r69, 0;
	@%p10 bra 	$L__BB1_13;
$L__BB1_14:
	setp.ge.s32 	%p11, %r47, %r46;
	@%p11 bra 	$L__BB1_26;
	mul.lo.s32 	%r23, %r46, %r1;
	sub.s32 	%r24, %r46, %r47;
	and.b32  	%r25, %r24, 7;
	sub.s32 	%r57, %r47, %r46;
	setp.gt.u32 	%p12, %r57, -8;
	mov.u32 	%r78, %r47;
	@%p12 bra 	$L__BB1_18;
	and.b32  	%r58, %r24, -8;
	neg.s32 	%r76, %r58;
	mul.wide.s32 	%rd55, %r47, 8;
	sub.s64 	%rd5, %rd2, %rd55;
	add.s32 	%r75, %r47, %r23;
	mul.wide.s32 	%rd56, %r48, 8;
	add.s64 	%rd6, %rd56, 32;
	add.s64 	%rd7, %rd2, 32;
	mov.u32 	%r78, %r47;
$L__BB1_17:
	.pragma "nounroll";
	mul.wide.s32 	%rd57, %r75, 8;
	add.s64 	%rd58, %rd5, %rd57;
	add.s64 	%rd59, %rd7, %rd57;
	ld.global.u64 	%rd60, [%rd58];
	add.s64 	%rd61, %rd58, %rd6;
	ld.global.u64 	%rd62, [%rd61+-32];
	add.s64 	%rd63, %rd62, %rd60;
	and.b64  	%rd64, %rd63, 4294967295;
	st.global.u64 	[%rd59+-32], %rd64;
	ld.global.u64 	%rd65, [%rd58+8];
	ld.global.u64 	%rd66, [%rd61+-24];
	add.s64 	%rd67, %rd66, %rd65;
	and.b64  	%rd68, %rd67, 4294967295;
	st.global.u64 	[%rd59+-24], %rd68;
	ld.global.u64 	%rd69, [%rd58+16];
	ld.global.u64 	%rd70, [%rd61+-16];
	add.s64 	%rd71, %rd70, %rd69;
	and.b64  	%rd72, %rd71, 4294967295;
	st.global.u64 	[%rd59+-16], %rd72;
	ld.global.u64 	%rd73, [%rd58+24];
	ld.global.u64 	%rd74, [%rd61+-8];
	add.s64 	%rd75, %rd74, %rd73;
	and.b64  	%rd76, %rd75, 4294967295;
	st.global.u64 	[%rd59+-8], %rd76;
	ld.global.u64 	%rd77, [%rd58+32];
	ld.global.u64 	%rd78, [%rd61];
	add.s64 	%rd79, %rd78, %rd77;
	and.b64  	%rd80, %rd79, 4294967295;
	st.global.u64 	[%rd59], %rd80;
	ld.global.u64 	%rd81, [%rd58+40];
	ld.global.u64 	%rd82, [%rd61+8];
	add.s64 	%rd83, %rd82, %rd81;
	and.b64  	%rd84, %rd83, 4294967295;
	st.global.u64 	[%rd59+8], %rd84;
	ld.global.u64 	%rd85, [%rd58+48];
	ld.global.u64 	%rd86, [%rd61+16];
	add.s64 	%rd87, %rd86, %rd85;
	and.b64  	%rd88, %rd87, 4294967295;
	st.global.u64 	[%rd59+16], %rd88;
	ld.global.u64 	%rd89, [%rd58+56];
	ld.global.u64 	%rd90, [%rd61+24];
	add.s64 	%rd91, %rd90, %rd89;
	and.b64  	%rd92, %rd91, 4294967295;
	st.global.u64 	[%rd59+24], %rd92;
	add.s32 	%r78, %r78, 8;
	add.s32 	%r76, %r76, 8;
	add.s32 	%r75, %r75, 8;
	setp.ne.s32 	%p13, %r76, 0;
	@%p13 bra 	$L__BB1_17;
$L__BB1_18:
	setp.eq.s32 	%p14, %r25, 0;
	@%p14 bra 	$L__BB1_26;
	and.b32  	%r41, %r24, 3;
	setp.lt.u32 	%p15, %r25, 4;
	@%p15 bra 	$L__BB1_21;
	add.s32 	%r59, %r78, %r23;
	sub.s32 	%r60, %r59, %r47;
	mul.wide.s32 	%rd93, %r60, 8;
	add.s64 	%rd94, %rd2, %rd93;
	ld.global.u64 	%rd95, [%rd94];
	mul.wide.s32 	%rd96, %r48, 8;
	add.s64 	%rd97, %rd94, %rd96;
	ld.global.u64 	%rd98, [%rd97];
	add.s64 	%rd99, %rd98, %rd95;
	and.b64  	%rd100, %rd99, 4294967295;
	mul.wide.s32 	%rd101, %r47, 8;
	add.s64 	%rd102, %rd94, %rd101;
	st.global.u64 	[%rd102], %rd100;
	ld.global.u64 	%rd103, [%rd94+8];
	ld.global.u64 	%rd104, [%rd97+8];
	add.s64 	%rd105, %rd104, %rd103;
	and.b64  	%rd106, %rd105, 4294967295;
	st.global.u64 	[%rd102+8], %rd106;
	ld.global.u64 	%rd107, [%rd94+16];
	ld.global.u64 	%rd108, [%rd97+16];
	add.s64 	%rd109, %rd108, %rd107;
	and.b64  	%rd110, %rd109, 4294967295;
	st.global.u64 	[%rd102+16], %rd110;
	ld.global.u64 	%rd111, [%rd94+24];
	ld.global.u64 	%rd112, [%rd97+24];
	add.s64 	%rd113, %rd112, %rd111;
	and.b64  	%rd114, %rd113, 4294967295;
	st.global.u64 	[%rd102+24], %rd114;
	add.s32 	%r78, %r78, 4;
$L__BB1_21:
	setp.eq.s32 	%p16, %r41, 0;
	@%p16 bra 	$L__BB1_26;
	setp.eq.s32 	%p17, %r41, 1;
	@%p17 bra 	$L__BB1_24;
	add.s32 	%r61, %r78, %r23;
	sub.s32 	%r62, %r61, %r47;
	mul.wide.s32 	%rd115, %r62, 8;
	add.s64 	%rd116, %rd2, %rd115;
	ld.global.u64 	%rd117, [%rd116];
	mul.wide.s32 	%rd118, %r48, 8;
	add.s64 	%rd119, %rd116, %rd118;
	ld.global.u64 	%rd120, [%rd119];
	add.s64 	%rd121, %rd120, %rd117;
	and.b64  	%rd122, %rd121, 4294967295;
	mul.wide.s32 	%rd123, %r47, 8;
	add.s64 	%rd124, %rd116, %rd123;
	st.global.u64 	[%rd124], %rd122;
	ld.global.u64 	%rd125, [%rd116+8];
	ld.global.u64 	%rd126, [%rd119+8];
	add.s64 	%rd127, %rd126, %rd125;
	and.b64  	%rd128, %rd127, 4294967295;
	st.global.u64 	[%rd124+8], %rd128;
	add.s32 	%r78, %r78, 2;
$L__BB1_24:
	and.b32  	%r63, %r24, 1;
	setp.eq.b32 	%p18, %r63, 1;
	not.pred 	%p19, %p18;
	@%p19 bra 	$L__BB1_26;
	add.s32 	%r64, %r78, %r23;
	sub.s32 	%r65, %r64, %r47;
	mul.wide.s32 	%rd129, %r65, 8;
	add.s64 	%rd130, %rd2, %rd129;
	ld.global.u64 	%rd131, [%rd130];
	mul.wide.s32 	%rd132, %r48, 8;
	add.s64 	%rd133, %rd130, %rd132;
	ld.global.u64 	%rd134, [%rd133];
	add.s64 	%rd135, %rd134, %rd131;
	and.b64  	%rd136, %rd135, 4294967295;
	mul.wide.s32 	%rd137, %r47, 8;
	add.s64 	%rd138, %rd130, %rd137;
	st.global.u64 	[%rd138], %rd136;
$L__BB1_26:
	ret;

}
	// .globl	_Z13computeMatMulPiS_S_i
.visible .entry _Z13computeMatMulPiS_S_i(
	.param .u64 .ptr .align 1 _Z13computeMatMulPiS_S_i_param_0,
	.param .u64 .ptr .align 1 _Z13computeMatMulPiS_S_i_param_1,
	.param .u64 .ptr .align 1 _Z13computeMatMulPiS_S_i_param_2,
	.param .u32 _Z13computeMatMulPiS_S_i_param_3
)
{
	.reg .pred 	%p<21>;
	.reg .b32 	%r<343>;
	.reg .b64 	%rd<127>;

	ld.param.u64 	%rd5, [_Z13computeMatMulPiS_S_i_param_1];
	ld.param.u32 	%r115, [_Z13computeMatMulPiS_S_i_param_3];
	cvta.to.global.u64 	%rd1, %rd5;
	mov.u32 	%r1, %tid.x;
	setp.ne.s32 	%p1, %r1, 0;
	setp.lt.s32 	%p2, %r115, 1;
	or.pred  	%p3, %p1, %p2;
	@%p3 bra 	$L__BB2_13;
	mov.u32 	%r2, %nctaid.x;
	mov.u32 	%r301, %ctaid.x;
	setp.lt.u32 	%p4, %r115, 16;
	mov.b32 	%r320, 0;
	@%p4 bra 	$L__BB2_4;
	and.b32  	%r320, %r115, 2147483632;
	neg.s32 	%r318, %r320;
	add.s32 	%r316, %r2, %r301;
	shl.b32 	%r119, %r2, 1;
	add.s32 	%r315, %r301, %r119;
	mad.lo.s32 	%r314, %r2, 3, %r301;
	shl.b32 	%r120, %r2, 2;
	add.s32 	%r313, %r301, %r120;
	mad.lo.s32 	%r312, %r2, 5, %r301;
	mad.lo.s32 	%r311, %r2, 6, %r301;
	mad.lo.s32 	%r310, %r2, 7, %r301;
	shl.b32 	%r121, %r2, 3;
	add.s32 	%r309, %r301, %r121;
	mad.lo.s32 	%r308, %r2, 9, %r301;
	mad.lo.s32 	%r307, %r2, 10, %r301;
	mad.lo.s32 	%r306, %r2, 11, %r301;
	mad.lo.s32 	%r305, %r2, 12, %r301;
	mad.lo.s32 	%r304, %r2, 13, %r301;
	mad.lo.s32 	%r303, %r2, 14, %r301;
	mad.lo.s32 	%r302, %r2, 15, %r301;
	mov.u32 	%r122, columnB;
	add.s32 	%r317, %r122, 32;
$L__BB2_3:
	.pragma "nounroll";
	mul.wide.u32 	%rd6, %r301, 4;
	add.s64 	%rd7, %rd1, %rd6;
	ld.global.u32 	%r123, [%rd7];
	mul.wide.u32 	%rd8, %r316, 4;
	add.s64 	%rd9, %rd1, %rd8;
	ld.global.u32 	%r124, [%rd9];
	mul.wide.u32 	%rd10, %r315, 4;
	add.s64 	%rd11, %rd1, %rd10;
	ld.global.u32 	%r125, [%rd11];
	mul.wide.u32 	%rd12, %r314, 4;
	add.s64 	%rd13, %rd1, %rd12;
	ld.global.u32 	%r126, [%rd13];
	st.shared.v4.u32 	[%r317+-32], {%r123, %r124, %r125, %r126};
	mul.wide.u32 	%rd14, %r313, 4;
	add.s64 	%rd15, %rd1, %rd14;
	ld.global.u32 	%r127, [%rd15];
	mul.wide.u32 	%rd16, %r312, 4;
	add.s64 	%rd17, %rd1, %rd16;
	ld.global.u32 	%r128, [%rd17];
	mul.wide.u32 	%rd18, %r311, 4;
	add.s64 	%rd19, %rd1, %rd18;
	ld.global.u32 	%r129, [%rd19];
	mul.wide.u32 	%rd20, %r310, 4;
	add.s64 	%rd21, %rd1, %rd20;
	ld.global.u32 	%r130, [%rd21];
	st.shared.v4.u32 	[%r317+-16], {%r127, %r128, %r129, %r130};
	mul.wide.u32 	%rd22, %r309, 4;
	add.s64 	%rd23, %rd1, %rd22;
	ld.global.u32 	%r131, [%rd23];
	mul.wide.u32 	%rd24, %r308, 4;
	add.s64 	%rd25, %rd1, %rd24;
	ld.global.u32 	%r132, [%rd25];
	mul.wide.u32 	%rd26, %r307, 4;
	add.s64 	%rd27, %rd1, %rd26;
	ld.global.u32 	%r133, [%rd27];
	mul.wide.u32 	%rd28, %r306, 4;
	add.s64 	%rd29, %rd1, %rd28;
	ld.global.u32 	%r134, [%rd29];
	st.shared.v4.u32 	[%r317], {%r131, %r132, %r133, %r134};
	mul.wide.u32 	%rd30, %r305, 4;
	add.s64 	%rd31, %rd1, %rd30;
	ld.global.u32 	%r135, [%rd31];
	mul.wide.u32 	%rd32, %r304, 4;
	add.s64 	%rd33, %rd1, %rd32;
	ld.global.u32 	%r136, [%rd33];
	mul.wide.u32 	%rd34, %r303, 4;
	add.s64 	%rd35, %rd1, %rd34;
	ld.global.u32 	%r137, [%rd35];
	mul.wide.u32 	%rd36, %r302, 4;
	add.s64 	%rd37, %rd1, %rd36;
	ld.global.u32 	%r138, [%rd37];
	st.shared.v4.u32 	[%r317+16], {%r135, %r136, %r137, %r138};
	add.s32 	%r318, %r318, 16;
	add.s32 	%r317, %r317, 64;
	shl.b32 	%r139, %r2, 4;
	add.s32 	%r316, %r316, %r139;
	add.s32 	%r315, %r315, %r139;
	add.s32 	%r314, %r314, %r139;
	add.s32 	%r313, %r313, %r139;
	add.s32 	%r312, %r312, %r139;
	add.s32 	%r311, %r311, %r139;
	add.s32 	%r310, %r310, %r139;
	add.s32 	%r309, %r309, %r139;
	add.s32 	%r308, %r308, %r139;
	add.s32 	%r307, %r307, %r139;
	add.s32 	%r306, %r306, %r139;
	add.s32 	%r305, %r305, %r139;
	add.s32 	%r304, %r304, %r139;
	add.s32 	%r303, %r303, %r139;
	add.s32 	%r302, %r302, %r139;
	add.s32 	%r301, %r301, %r139;
	setp.ne.s32 	%p5, %r318, 0;
	@%p5 bra 	$L__BB2_3;
$L__BB2_4:
	and.b32  	%r58, %r115, 15;
	setp.eq.s32 	%p6, %r58, 0;
	@%p6 bra 	$L__BB2_13;
	mov.u32 	%r59, %ctaid.x;
	and.b32  	%r60, %r115, 7;
	setp.lt.u32 	%p7, %r58, 8;
	@%p7 bra 	$L__BB2_7;
	mad.lo.s32 	%r140, %r320, %r2, %r59;
	mul.wide.u32 	%rd38, %r140, 4;
	add.s64 	%rd39, %rd1, %rd38;
	ld.global.u32 	%r141, [%rd39];
	shl.b32 	%r142, %r320, 2;
	mov.u32 	%r143, columnB;
	add.s32 	%r144, %r143, %r142;
	st.shared.u32 	[%r144], %r141;
	add.s32 	%r145, %r140, %r2;
	mul.wide.u32 	%rd40, %r145, 4;
	add.s64 	%rd41, %rd1, %rd40;
	ld.global.u32 	%r146, [%rd41];
	st.shared.u32 	[%r144+4], %r146;
	add.s32 	%r147, %r145, %r2;
	mul.wide.u32 	%rd42, %r147, 4;
	add.s64 	%rd43, %rd1, %rd42;
	ld.global.u32 	%r148, [%rd43];
	st.shared.u32 	[%r144+8], %r148;
	add.s32 	%r149, %r147, %r2;
	mul.wide.u32 	%rd44, %r149, 4;
	add.s64 	%rd45, %rd1, %rd44;
	ld.global.u32 	%r150, [%rd45];
	st.shared.u32 	[%r144+12], %r150;
	add.s32 	%r151, %r149, %r2;
	mul.wide.u32 	%rd46, %r151, 4;
	add.s64 	%rd47, %rd1, %rd46;
	ld.global.u32 	%r152, [%rd47];
	st.shared.u32 	[%r144+16], %r152;
	add.s32 	%r153, %r151, %r2;
	mul.wide.u32 	%rd48, %r153, 4;
	add.s64 	%rd49, %rd1, %rd48;
	ld.global.u32 	%r154, [%rd49];
	st.shared.u32 	[%r144+20], %r154;
	add.s32 	%r155, %r153, %r2;
	mul.wide.u32 	%rd50, %r155, 4;
	add.s64 	%rd51, %rd1, %rd50;
	ld.global.u32 	%r156, [%rd51];
	st.shared.u32 	[%r144+24], %r156;
	add.s32 	%r157, %r155, %r2;
	mul.wide.u32 	%rd52, %r157, 4;
	add.s64 	%rd53, %rd1, %rd52;
	ld.global.u32 	%r158, [%rd53];
	st.shared.u32 	[%r144+28], %r158;
	add.s32 	%r320, %r320, 8;
$L__BB2_7:
	setp.eq.s32 	%p8, %r60, 0;
	@%p8 bra 	$L__BB2_13;
	and.b32  	%r63, %r115, 3;
	setp.lt.u32 	%p9, %r60, 4;
	@%p9 bra 	$L__BB2_10;
	mad.lo.s32 	%r159, %r320, %r2, %r59;
	mul.wide.u32 	%rd54, %r159, 4;
	add.s64 	%rd55, %rd1, %rd54;
	ld.global.u32 	%r160, [%rd55];
	shl.b32 	%r161, %r320, 2;
	mov.u32 	%r162, columnB;
	add.s32 	%r163, %r162, %r161;
	st.shared.u32 	[%r163], %r160;
	add.s32 	%r164, %r159, %r2;
	mul.wide.u32 	%rd56, %r164, 4;
	add.s64 	%rd57, %rd1, %rd56;
	ld.global.u32 	%r165, [%rd57];
	st.shared.u32 	[%r163+4], %r165;
	add.s32 	%r166, %r164, %r2;
	mul.wide.u32 	%rd58, %r166, 4;
	add.s64 	%rd59, %rd1, %rd58;
	ld.global.u32 	%r167, [%rd59];
	st.shared.u32 	[%r163+8], %r167;
	add.s32 	%r168, %r166, %r2;
	mul.wide.u32 	%rd60, %r168, 4;
	add.s64 	%rd61, %rd1, %rd60;
	ld.global.u32 	%r169, [%rd61];
	st.shared.u32 	[%r163+12], %r169;
	add.s32 	%r320, %r320, 4;
$L__BB2_10:
	setp.eq.s32 	%p10, %r63, 0;
	@%p10 bra 	$L__BB2_13;
	shl.b32 	%r170, %r320, 2;
	mov.u32 	%r171, columnB;
	add.s32 	%r324, %r171, %r170;
	mad.lo.s32 	%r323, %r2, %r320, %r59;
	neg.s32 	%r322, %r63;
$L__BB2_12:
	.pragma "nounroll";
	mul.wide.u32 	%rd62, %r323, 4;
	add.s64 	%rd63, %rd1, %rd62;
	ld.global.u32 	%r172, [%rd63];
	st.shared.u32 	[%r324], %r172;
	add.s32 	%r324, %r324, 4;
	add.s32 	%r323, %r323, %r2;
	add.s32 	%r322, %r322, 1;
	setp.ne.s32 	%p11, %r322, 0;
	@%p11 bra 	$L__BB2_12;
$L__BB2_13:
	setp.lt.s32 	%p12, %r115, 1;
	bar.sync 	0;
	mov.b32 	%r342, 0;
	@%p12 bra 	$L__BB2_26;
	ld.param.u64 	%rd125, [_Z13computeMatMulPiS_S_i_param_0];
	cvta.to.global.u64 	%rd2, %rd125;
	mul.lo.s32 	%r75, %r115, %r1;
	and.b32  	%r76, %r115, 15;
	setp.lt.u32 	%p13, %r115, 16;
	mov.b32 	%r333, 0;
	mov.u32 	%r342, %r333;
	@%p13 bra 	$L__BB2_17;
	and.b32  	%r333, %r115, 2147483632;
	neg.s32 	%r327, %r333;
	mov.u32 	%r178, columnB;
	add.s32 	%r326, %r178, 32;
	add.s32 	%r325, %r75, 7;
	mov.b32 	%r342, 0;
$L__BB2_16:
	.pragma "nounroll";
	add.s32 	%r179, %r325, -7;
	mul.wide.u32 	%rd64, %r179, 4;
	add.s64 	%rd65, %rd2, %rd64;
	ld.global.u32 	%r180, [%rd65];
	ld.shared.v4.u32 	{%r181, %r182, %r183, %r184}, [%r326+-32];
	mad.lo.s32 	%r185, %r181, %r180, %r342;
	add.s32 	%r186, %r325, -6;
	mul.wide.u32 	%rd66, %r186, 4;
	add.s64 	%rd67, %rd2, %rd66;
	ld.global.u32 	%r187, [%rd67];
	mad.lo.s32 	%r188, %r182, %r187, %r185;
	add.s32 	%r189, %r325, -5;
	mul.wide.u32 	%rd68, %r189, 4;
	add.s64 	%rd69, %rd2, %rd68;
	ld.global.u32 	%r190, [%rd69];
	mad.lo.s32 	%r191, %r183, %r190, %r188;
	add.s32 	%r192, %r325, -4;
	mul.wide.u32 	%rd70, %r192, 4;
	add.s64 	%rd71, %rd2, %rd70;
	ld.global.u32 	%r193, [%rd71];
	mad.lo.s32 	%r194, %r184, %r193, %r191;
	add.s32 	%r195, %r325, -3;
	mul.wide.u32 	%rd72, %r195, 4;
	add.s64 	%rd73, %rd2, %rd72;
	ld.global.u32 	%r196, [%rd73];
	ld.shared.v4.u32 	{%r197, %r198, %r199, %r200}, [%r326+-16];
	mad.lo.s32 	%r201, %r197, %r196, %r194;
	add.s32 	%r202, %r325, -2;
	mul.wide.u32 	%rd74, %r202, 4;
	add.s64 	%rd75, %rd2, %rd74;
	ld.global.u32 	%r203, [%rd75];
	mad.lo.s32 	%r204, %r198, %r203, %r201;
	add.s32 	%r205, %r325, -1;
	mul.wide.u32 	%rd76, %r205, 4;
	add.s64 	%rd77, %rd2, %rd76;
	ld.global.u32 	%r206, [%rd77];
	mad.lo.s32 	%r207, %r199, %r206, %r204;
	add.s32 	%r208, %r325, 8;
	mul.wide.u32 	%rd78, %r325, 4;
	add.s64 	%rd79, %rd2, %rd78;
	ld.global.u32 	%r209, [%rd79];
	mad.lo.s32 	%r210, %r200, %r209, %r207;
	add.s32 	%r211, %r325, 1;
	mul.wide.u32 	%rd80, %r211, 4;
	add.s64 	%rd81, %rd2, %rd80;
	ld.global.u32 	%r212, [%rd81];
	ld.shared.v4.u32 	{%r213, %r214, %r215, %r216}, [%r326];
	mad.lo.s32 	%r217, %r213, %r212, %r210;
	add.s32 	%r218, %r325, 2;
	mul.wide.u32 	%rd82, %r218, 4;
	add.s64 	%rd83, %rd2, %rd82;
	ld.global.u32 	%r219, [%rd83];
	mad.lo.s32 	%r220, %r214, %r219, %r217;
	add.s32 	%r221, %r325, 3;
	mul.wide.u32 	%rd84, %r221, 4;
	add.s64 	%rd85, %rd2, %rd84;
	ld.global.u32 	%r222, [%rd85];
	mad.lo.s32 	%r223, %r215, %r222, %r220;
	add.s32 	%r224, %r325, 4;
	mul.wide.u32 	%rd86, %r224, 4;
	add.s64 	%rd87, %rd2, %rd86;
	ld.global.u32 	%r225, [%rd87];
	mad.lo.s32 	%r226, %r216, %r225, %r223;
	add.s32 	%r227, %r325, 5;
	mul.wide.u32 	%rd88, %r227, 4;
	add.s64 	%rd89, %rd2, %rd88;
	ld.global.u32 	%r228, [%rd89];
	ld.shared.v4.u32 	{%r229, %r230, %r231, %r232}, [%r326+16];
	mad.lo.s32 	%r233, %r229, %r228, %r226;
	add.s32 	%r234, %r325, 6;
	mul.wide.u32 	%rd90, %r234, 4;
	add.s64 	%rd91, %rd2, %rd90;
	ld.global.u32 	%r235, [%rd91];
	mad.lo.s32 	%r236, %r230, %r235, %r233;
	add.s32 	%r237, %r325, 7;
	mul.wide.u32 	%rd92, %r237, 4;
	add.s64 	%rd93, %rd2, %rd92;
	ld.global.u32 	%r238, [%rd93];
	mad.lo.s32 	%r239, %r231, %r238, %r236;
	mul.wide.u32 	%rd94, %r208, 4;
	add.s64 	%rd95, %rd2, %rd94;
	ld.global.u32 	%r240, [%rd95];
	mad.lo.s32 	%r342, %r232, %r240, %r239;
	add.s32 	%r327, %r327, 16;
	add.s32 	%r326, %r326, 64;
	add.s32 	%r325, %r325, 16;
	setp.ne.s32 	%p14, %r327, 0;
	@%p14 bra 	$L__BB2_16;
$L__BB2_17:
	setp.eq.s32 	%p15, %r76, 0;
	@%p15 bra 	$L__BB2_26;
	and.b32  	%r91, %r115, 7;
	setp.lt.u32 	%p16, %r76, 8;
	@%p16 bra 	$L__BB2_20;
	add.s32 	%r242, %r333, %r75;
	mul.wide.u32 	%rd96, %r242, 4;
	add.s64 	%rd97, %rd2, %rd96;
	ld.global.u32 	%r243, [%rd97];
	shl.b32 	%r244, %r333, 2;
	mov.u32 	%r245, columnB;
	add.s32 	%r246, %r245, %r244;
	ld.shared.u32 	%r247, [%r246];
	mad.lo.s32 	%r248, %r247, %r243, %r342;
	add.s32 	%r249, %r242, 1;
	mul.wide.u32 	%rd98, %r249, 4;
	add.s64 	%rd99, %rd2, %rd98;
	ld.global.u32 	%r250, [%rd99];
	ld.shared.u32 	%r251, [%r246+4];
	mad.lo.s32 	%r252, %r251, %r250, %r248;
	add.s32 	%r253, %r242, 2;
	mul.wide.u32 	%rd100, %r253, 4;
	add.s64 	%rd101, %rd2, %rd100;
	ld.global.u32 	%r254, [%rd101];
	ld.shared.u32 	%r255, [%r246+8];
	mad.lo.s32 	%r256, %r255, %r254, %r252;
	add.s32 	%r257, %r242, 3;
	mul.wide.u32 	%rd102, %r257, 4;
	add.s64 	%rd103, %rd2, %rd102;
	ld.global.u32 	%r258, [%rd103];
	ld.shared.u32 	%r259, [%r246+12];
	mad.lo.s32 	%r260, %r259, %r258, %r256;
	add.s32 	%r261, %r242, 4;
	mul.wide.u32 	%rd104, %r261, 4;
	add.s64 	%rd105, %rd2, %rd104;
	ld.global.u32 	%r262, [%rd105];
	ld.shared.u32 	%r263, [%r246+16];
	mad.lo.s32 	%r264, %r263, %r262, %r260;
	add.s32 	%r265, %r242, 5;
	mul.wide.u32 	%rd106, %r265, 4;
	add.s64 	%rd107, %rd2, %rd106;
	ld.global.u32 	%r266, [%rd107];
	ld.shared.u32 	%r267, [%r246+20];
	mad.lo.s32 	%r268, %r267, %r266, %r264;
	add.s32 	%r269, %r242, 6;
	mul.wide.u32 	%rd108, %r269, 4;
	add.s64 	%rd109, %rd2, %rd108;
	ld.global.u32 	%r270, [%rd109];
	ld.shared.u32 	%r271, [%r246+24];
	mad.lo.s32 	%r272, %r271, %r270, %r268;
	add.s32 	%r273, %r242, 7;
	mul.wide.u32 	%rd110, %r273, 4;
	add.s64 	%rd111, %rd2, %rd110;
	ld.global.u32 	%r274, [%rd111];
	ld.shared.u32 	%r275, [%r246+28];
	mad.lo.s32 	%r342, %r275, %r274, %r272;
	add.s32 	%r333, %r333, 8;
$L__BB2_20:
	setp.eq.s32 	%p17, %r91, 0;
	@%p17 bra 	$L__BB2_26;
	and.b32  	%r97, %r115, 3;
	setp.lt.u32 	%p18, %r91, 4;
	@%p18 bra 	$L__BB2_23;
	add.s32 	%r277, %r333, %r75;
	mul.wide.u32 	%rd112, %r277, 4;
	add.s64 	%rd113, %rd2, %rd112;
	ld.global.u32 	%r278, [%rd113];
	shl.b32 	%r279, %r333, 2;
	mov.u32 	%r280, columnB;
	add.s32 	%r281, %r280, %r279;
	ld.shared.u32 	%r282, [%r281];
	mad.lo.s32 	%r283, %r282, %r278, %r342;
	add.s32 	%r284, %r277, 1;
	mul.wide.u32 	%rd114, %r284, 4;
	add.s64 	%rd115, %rd2, %rd114;
	ld.global.u32 	%r285, [%rd115];
	ld.shared.u32 	%r286, [%r281+4];
	mad.lo.s32 	%r287, %r286, %r285, %r283;
	add.s32 	%r288, %r277, 2;
	mul.wide.u32 	%rd116, %r288, 4;
	add.s64 	%rd117, %rd2, %rd116;
	ld.global.u32 	%r289, [%rd117];
	ld.shared.u32 	%r290, [%r281+8];
	mad.lo.s32 	%r291, %r290, %r289, %r287;
	add.s32 	%r292, %r277, 3;
	mul.wide.u32 	%rd118, %r292, 4;
	add.s64 	%rd119, %rd2, %rd118;
	ld.global.u32 	%r293, [%rd119];
	ld.shared.u32 	%r294, [%r281+12];
	mad.lo.s32 	%r342, %r294, %r293, %r291;
	add.s32 	%r333, %r333, 4;
$L__BB2_23:
	setp.eq.s32 	%p19, %r97, 0;
	@%p19 bra 	$L__BB2_26;
	shl.b32 	%r295, %r333, 2;
	mov.u32 	%r296, columnB;
	add.s32 	%r340, %r296, %r295;
	add.s32 	%r339, %r333, %r75;
	neg.s32 	%r338, %r97;
$L__BB2_25:
	.pragma "nounroll";
	mul.wide.u32 	%rd120, %r339, 4;
	add.s64 	%rd121, %rd2, %rd120;
	ld.global.u32 	%r297, [%rd121];
	ld.shared.u32 	%r298, [%r340];
	mad.lo.s32 	%r342, %r298, %r297, %r342;
	add.s32 	%r340, %r340, 4;
	add.s32 	%r339, %r339, 1;
	add.s32 	%r338, %r338, 1;
	setp.ne.s32 	%p20, %r338, 0;
	@%p20 bra 	$L__BB2_25;
$L__BB2_26:
	ld.param.u64 	%rd126, [_Z13computeMatMulPiS_S_i_param_2];
	cvta.to.global.u64 	%rd122, %rd126;
	mov.u32 	%r299, %ctaid.x;
	mad.lo.s32 	%r300, %r115, %r1, %r299;
	mul.wide.u32 	%rd123, %r300, 4;
	add.s64 	%rd124, %rd122, %rd123;
	st.global.u32 	[%rd124], %r342;
	ret;

}
	// .globl	_Z9MatMulOptPyS_S_iii
.visible .entry _Z9MatMulOptPyS_S_iii(
	.param .u64 .ptr .align 1 _Z9MatMulOptPyS_S_iii_param_0,
	.param .u64 .ptr .align 1 _Z9MatMulOptPyS_S_iii_param_1,
	.param .u64 .ptr .align 1 _Z9MatMulOptPyS_S_iii_param_2,
	.param .u32 _Z9MatMulOptPyS_S_iii_param_3,
	.param .u32 _Z9MatMulOptPyS_S_iii_param_4,
	.param .u32 _Z9MatMulOptPyS_S_iii_param_5
)
{
	.reg .pred 	%p<13>;
	.reg .b32 	%r<54>;
	.reg .b64 	%rd<126>;
	// demoted variable
	.shared .align 8 .b8 _ZZ9MatMulOptPyS_S_iiiE4subA[8192];
	// demoted variable
	.shared .align 8 .b8 _ZZ9MatMulOptPyS_S_iiiE4subB[8192];
	ld.param.u64 	%rd11, [_Z9MatMulOptPyS_S_iii_param_0];
	ld.param.u64 	%rd12, [_Z9MatMulOptPyS_S_iii_param_1];
	ld.param.u64 	%rd14, [_Z9MatMulOptPyS_S_iii_param_2];
	ld.param.u32 	%r25, [_Z9MatMulOptPyS_S_iii_param_3];
	ld.param.u32 	%r26, [_Z9MatMulOptPyS_S_iii_param_4];
	ld.param.u32 	%r27, [_Z9MatMulOptPyS_S_iii_param_5];
	cvta.to.global.u64 	%rd1, %rd14;
	mov.u32 	%r1, %ctaid.y;
	shl.b32 	%r28, %r1, 5;
	mov.u32 	%r2, %tid.y;
	add.s32 	%r3, %r28, %r2;
	mov.u32 	%r4, %ctaid.x;
	shl.b32 	%r5, %r4, 5;
	mov.u32 	%r6, %tid.x;
	add.s32 	%r7, %r5, %r6;
	setp.lt.s32 	%p1, %r26, 1;
	mov.b64 	%rd125, 0;
	@%p1 bra 	$L__BB3_7;
	add.s32 	%r29, %r26, 31;
	shr.u32 	%r30, %r29, 5;
	shl.b32 	%r31, %r2, 8;
	mov.u32 	%r32, _ZZ9MatMulOptPyS_S_iiiE4subA;
	add.s32 	%r8, %r32, %r31;
	mov.u32 	%r33, _ZZ9MatMulOptPyS_S_iiiE4subB;
	shl.b32 	%r34, %r6, 3;
	add.s32 	%r10, %r33, %r34;
	add.s32 	%r9, %r10, %r31;
	neg.s32 	%r53, %r30;
	mad.lo.s32 	%r35, %r2, %r27, %r6;
	add.s32 	%r52, %r35, %r5;
	shl.b32 	%r13, %r27, 5;
	mad.lo.s32 	%r50, %r26, %r3, %r6;
	cvta.to.global.u64 	%rd2, %rd11;
	cvta.to.global.u64 	%rd3, %rd12;
	mov.b64 	%rd125, 0;
	mov.u32 	%r49, %r6;
	mov.u32 	%r51, %r2;
$L__BB3_2:
	setp.ge.s32 	%p2, %r3, %r25;
	setp.ge.u32 	%p3, %r49, %r26;
	mov.b64 	%rd123, 0;
	or.pred  	%p4, %p3, %p2;
	@%p4 bra 	$L__BB3_4;
	mul.wide.u32 	%rd17, %r50, 8;
	add.s64 	%rd18, %rd2, %rd17;
	ld.global.u64 	%rd123, [%rd18];
$L__BB3_4:
	setp.ge.s32 	%p5, %r7, %r27;
	shl.b32 	%r37, %r6, 3;
	add.s32 	%r38, %r8, %r37;
	st.shared.u64 	[%r38], %rd123;
	setp.ge.u32 	%p6, %r51, %r26;
	mov.b64 	%rd124, 0;
	or.pred  	%p7, %p5, %p6;
	@%p7 bra 	$L__BB3_6;
	mul.wide.u32 	%rd20, %r52, 8;
	add.s64 	%rd21, %rd3, %rd20;
	ld.global.u64 	%rd124, [%rd21];
$L__BB3_6:
	st.shared.u64 	[%r9], %rd124;
	bar.sync 	0;
	ld.shared.u64 	%rd22, [%r8];
	ld.shared.u64 	%rd23, [%r10];
	mad.lo.s64 	%rd24, %rd23, %rd22, %rd125;
	ld.shared.u64 	%rd25, [%r8+8];
	ld.shared.u64 	%rd26, [%r10+256];
	mad.lo.s64 	%rd27, %rd26, %rd25, %rd24;
	ld.shared.u64 	%rd28, [%r8+16];
	ld.shared.u64 	%rd29, [%r10+512];
	mad.lo.s64 	%rd30, %rd29, %rd28, %rd27;
	ld.shared.u64 	%rd31, [%r8+24];
	ld.shared.u64 	%rd32, [%r10+768];
	mad.lo.s64 	%rd33, %rd32, %rd31, %rd30;
	ld.shared.u64 	%rd34, [%r8+32];
	ld.shared.u64 	%rd35, [%r10+1024];
	mad.lo.s64 	%rd36, %rd35, %rd34, %rd33;
	ld.shared.u64 	%rd37, [%r8+40];
	ld.shared.u64 	%rd38, [%r10+1280];
	mad.lo.s64 	%rd39, %rd38, %rd37, %rd36;
	ld.shared.u64 	%rd40, [%r8+48];
	ld.shared.u64 	%rd41, [%r10+1536];
	mad.lo.s64 	%rd42, %rd41, %rd40, %rd39;
	ld.shared.u64 	%rd43, [%r8+56];
	ld.shared.u64 	%rd44, [%r10+1792];
	mad.lo.s64 	%rd45, %rd44, %rd43, %rd42;
	ld.shared.u64 	%rd46, [%r8+64];
	ld.shared.u64 	%rd47, [%r10+2048];
	mad.lo.s64 	%rd48, %rd47, %rd46, %rd45;
	ld.shared.u64 	%rd49, [%r8+72];
	ld.shared.u64 	%rd50, [%r10+2304];
	mad.lo.s64 	%rd51, %rd50, %rd49, %rd48;
	ld.shared.u64 	%rd52, [%r8+80];
	ld.shared.u64 	%rd53, [%r10+2560];
	mad.lo.s64 	%rd54, %rd53, %rd52, %rd51;
	ld.shared.u64 	%rd55, [%r8+88];
	ld.shared.u64 	%rd56, [%r10+2816];
	mad.lo.s64 	%rd57, %rd56, %rd55, %rd54;
	ld.shared.u64 	%rd58, [%r8+96];
	ld.shared.u64 	%rd59, [%r10+3072];
	mad.lo.s64 	%rd60, %rd59, %rd58, %rd57;
	ld.shared.u64 	%rd61, [%r8+104];
	ld.shared.u64 	%rd62, [%r10+3328];
	mad.lo.s64 	%rd63, %rd62, %rd61, %rd60;
	ld.shared.u64 	%rd64, [%r8+112];
	ld.shared.u64 	%rd65, [%r10+3584];
	mad.lo.s64 	%rd66, %rd65, %rd64, %rd63;
	ld.shared.u64 	%rd67, [%r8+120];
	ld.shared.u64 	%rd68, [%r10+3840];
	mad.lo.s64 	%rd69, %rd68, %rd67, %rd66;
	ld.shared.u64 	%rd70, [%r8+128];
	ld.shared.u64 	%rd71, [%r10+4096];
	mad.lo.s64 	%rd72, %rd71, %rd70, %rd69;
	ld.shared.u64 	%rd73, [%r8+136];
	ld.shared.u64 	%rd74, [%r10+4352];
	mad.lo.s64 	%rd75, %rd74, %rd73, %rd72;
	ld.shared.u64 	%rd76, [%r8+144];
	ld.shared.u64 	%rd77, [%r10+4608];
	mad.lo.s64 	%rd78, %rd77, %rd76, %rd75;
	ld.shared.u64 	%rd79, [%r8+152];
	ld.shared.u64 	%rd80, [%r10+4864];
	mad.lo.s64 	%rd81, %rd80, %rd79, %rd78;
	ld.shared.u64 	%rd82, [%r8+160];
	ld.shared.u64 	%rd83, [%r10+5120];
	mad.lo.s64 	%rd84, %rd83, %rd82, %rd81;
	ld.shared.u64 	%rd85, [%r8+168];
	ld.shared.u64 	%rd86, [%r10+5376];
	mad.lo.s64 	%rd87, %rd86, %rd85, %rd84;
	ld.shared.u64 	%rd88, [%r8+176];
	ld.shared.u64 	%rd89, [%r10+5632];
	mad.lo.s64 	%rd90, %rd89, %rd88, %rd87;
	ld.shared.u64 	%rd91, [%r8+184];
	ld.shared.u64 	%rd92, [%r10+5888];
	mad.lo.s64 	%rd93, %rd92, %rd91, %rd90;
	ld.shared.u64 	%rd94, [%r8+192];
	ld.shared.u64 	%rd95, [%r10+6144];
	mad.lo.s64 	%rd96, %rd95, %rd94, %rd93;
	ld.shared.u64 	%rd97, [%r8+200];
	ld.shared.u64 	%rd98, [%r10+6400];
	mad.lo.s64 	%rd99, %rd98, %rd97, %rd96;
	ld.shared.u64 	%rd100, [%r8+208];
	ld.shared.u64 	%rd101, [%r10+6656];
	mad.lo.s64 	%rd102, %rd101, %rd100, %rd99;
	ld.shared.u64 	%rd103, [%r8+216];
	ld.shared.u64 	%rd104, [%r10+6912];
	mad.lo.s64 	%rd105, %rd104, %rd103, %rd102;
	ld.shared.u64 	%rd106, [%r8+224];
	ld.shared.u64 	%rd107, [%r10+7168];
	mad.lo.s64 	%rd108, %rd107, %rd106, %rd105;
	ld.shared.u64 	%rd109, [%r8+232];
	ld.shared.u64 	%rd110, [%r10+7424];
	mad.lo.s64 	%rd111, %rd110, %rd109, %rd108;
	ld.shared.u64 	%rd112, [%r8+240];
	ld.shared.u64 	%rd113, [%r10+7680];
	mad.lo.s64 	%rd114, %rd113, %rd112, %rd111;
	ld.shared.u64 	%rd115, [%r8+248];
	ld.shared.u64 	%rd116, [%r10+7936];
	mad.lo.s64 	%rd125, %rd116, %rd115, %rd114;
	bar.sync 	0;
	add.s32 	%r53, %r53, 1;
	setp.ne.s32 	%p8, %r53, 0;
	add.s32 	%r52, %r52, %r13;
	add.s32 	%r51, %r51, 32;
	add.s32 	%r50, %r50, 32;
	add.s32 	%r49, %r49, 32;
	@%p8 bra 	$L__BB3_2;
$L__BB3_7:
	setp.ge.s32 	%p9, %r3, %r25;
	setp.ge.s32 	%p10, %r7, %r27;
	or.pred  	%p11, %p9, %p10;
	@%p11 bra 	$L__BB3_11;
	setp.ne.s32 	%p12, %r25, %r27;
	@%p12 bra 	$L__BB3_10;
	mov.u32 	%r44, %ntid.y;
	mad.lo.s32 	%r45, %r1, %r44, %r2;
	mov.u32 	%r46, %ntid.x;
	mad.lo.s32 	%r47, %r4, %r46, %r6;
	mad.lo.s32 	%r48, %r25, %r45, %r47;
	mul.wide.u32 	%rd120, %r48, 8;
	add.s64 	%rd121, %rd1, %rd120;
	st.global.u64 	[%rd121], %rd125;
	bra.uni 	$L__BB3_11;
$L__BB3_10:
	and.b64  	%rd117, %rd125, 4294967295;
	mov.u32 	%r39, %ntid.y;
	mad.lo.s32 	%r40, %r1, %r39, %r2;
	mov.u32 	%r41, %ntid.x;
	mad.lo.s32 	%r42, %r4, %r41, %r6;
	mad.lo.s32 	%r43, %r27, %r40, %r42;
	mul.wide.u32 	%rd118, %r43, 8;
	add.s64 	%rd119, %rd1, %rd118;
	st.global.u64 	[%rd119], %rd117;
$L__BB3_11:
	ret;

}
	// .globl	_Z11copy_kernelPyPKyi
.visible .entry _Z11copy_kernelPyPKyi(
	.param .u64 .ptr .align 1 _Z11copy_kernelPyPKyi_param_0,
	.param .u64 .ptr .align 1 _Z11copy_kernelPyPKyi_param_1,
	.param .u32 _Z11copy_kernelPyPKyi_param_2
)
{
	.reg .pred 	%p<2>;
	.reg .b32 	%r<6>;
	.reg .b64 	%rd<9>;

	ld.param.u64 	%rd1, [_Z11copy_kernelPyPKyi_param_0];
	ld.param.u64 	%rd2, [_Z11copy_kernelPyPKyi_param_1];
	ld.param.u32 	%r2, [_Z11copy_kernelPyPKyi_param_2];
	mov.u32 	%r3, %ctaid.x;
	mov.u32 	%r4, %ntid.x;
	mov.u32 	%r5, %tid.x;
	mad.lo.s32 	%r1, %r3, %r4, %r5;
	setp.ge.s32 	%p1, %r1, %r2;
	@%p1 bra 	$L__BB4_2;
	cvta.to.global.u64 	%rd3, %rd2;
	cvta.to.global.u64 	%rd4, %rd1;
	mul.wide.s32 	%rd5, %r1, 8;
	add.s64 	%rd6, %rd3, %rd5;
	ld.global.u64 	%rd7, [%rd6];
	add.s64 	%rd8, %rd4, %rd5;
	st.global.u64 	[%rd8], %rd7;
$L__BB4_2:
	ret;

}


// ===== COMPILED SASS (sm_100) =====

	.target	sm_100

	.elftype	@"ET_EXEC"


//--------------------- .note.nv.tkinfo           --------------------------
	.section	.note.nv.tkinfo,"",@"SHT_NOTE"
	.sectionflags	@"SHF_NOTE_NV_TKINFO"
	.tkinfo
        /*0018*/ 	.word	0x00000002
        /*0030*/ 	.string	""
        /*0030*/ 	.string	"ptxas"
        /*0030*/ 	.string	"Cuda compilation tools, release 13.0, V13.0.88"
        /*0030*/ 	.string	"Build cuda_13.0.r13.0/compiler.36424714_0"
        /*0030*/ 	.string	"-arch sm_100 -m 64 "



//--------------------- .note.nv.cuinfo           --------------------------
	.section	.note.nv.cuinfo,"",@"SHT_NOTE"
	.sectionflags	@"SHF_NOTE_NV_CUINFO"
        /*0018*/ 	.short	0x0002
        /*001a*/ 	.short	0x0064
        /*001c*/ 	.short	0x0082
	.zero		2


//--------------------- .nv.info                  --------------------------
	.section	.nv.info,"",@"SHT_CUDA_INFO"
	.align	4


	//----- nvinfo : EIATTR_REGCOUNT
	.align		4
        /*0000*/ 	.byte	0x04, 0x2f
        /*0002*/ 	.short	(.L_1 - .L_0)
	.align		4
.L_0:
        /*0004*/ 	.word	index@(_Z20monteCarloSimulationPyyS_S_)
        /*0008*/ 	.word	0x0000000c


	//----- nvinfo : EIATTR_FRAME_SIZE
	.align		4
.L_1:
        /*000c*/ 	.byte	0x04, 0x11
        /*000e*/ 	.short	(.L_3 - .L_2)
	.align		4
.L_2:
        /*0010*/ 	.word	index@($__internal_0_$__cuda_sm20_sqrt_rn_f32_slowpath)
        /*0014*/ 	.word	0x00000000


	//----- nvinfo : EIATTR_FRAME_SIZE
	.align		4
.L_3:
        /*0018*/ 	.byte	0x04, 0x11
        /*001a*/ 	.short	(.L_5 - .L_4)
	.align		4
.L_4:
        /*001c*/ 	.word	index@(_Z20monteCarloSimulationPyyS_S_)
        /*0020*/ 	.word	0x00000000


	//----- nvinfo : EIATTR_REGCOUNT
	.align		4
.L_5:
        /*0024*/ 	.byte	0x04, 0x2f
        /*0026*/ 	.short	(.L_7 - .L_6)
	.align		4
.L_6:
        /*0028*/ 	.word	index@(_Z10computeLFGPyS_iii)
        /*002c*/ 	.word	0x00000018


	//----- nvinfo : EIATTR_FRAME_SIZE
	.align		4
.L_7:
        /*0030*/ 	.byte	0x04, 0x11
        /*0032*/ 	.short	(.L_9 - .L_8)
	.align		4
.L_8:
        /*0034*/ 	.word	index@(_Z10computeLFGPyS_iii)
        /*0038*/ 	.word	0x00000000


	//----- nvinfo : EIATTR_REGCOUNT
	.align		4
.L_9:
        /*003c*/ 	.byte	0x04, 0x2f
        /*003e*/ 	.short	(.L_11 - .L_10)
	.align		4
.L_10:
        /*0040*/ 	.word	index@(_Z13computeMatMulPiS_S_i)
        /*0044*/ 	.word	0x00000020


	//----- nvinfo : EIATTR_FRAME_SIZE
	.align		4
.L_11:
        /*0048*/ 	.byte	0x04, 0x11
        /*004a*/ 	.short	(.L_13 - .L_12)
	.align		4
.L_12:
        /*004c*/ 	.word	index@(_Z13computeMatMulPiS_S_i)
        /*0050*/ 	.word	0x00000000


	//----- nvinfo : EIATTR_REGCOUNT
	.align		4
.L_13:
        /*0054*/ 	.byte	0x04, 0x2f
        /*0056*/ 	.short	(.L_15 - .L_14)
	.align		4
.L_14:
        /*0058*/ 	.word	index@(_Z9MatMulOptPyS_S_iii)
        /*005c*/ 	.word	0x00000020


	//----- nvinfo : EIATTR_FRAME_SIZE
	.align		4
.L_15:
        /*0060*/ 	.byte	0x04, 0x11
        /*0062*/ 	.short	(.L_17 - .L_16)
	.align		4
.L_16:
        /*0064*/ 	.word	index@(_Z9MatMulOptPyS_S_iii)
        /*0068*/ 	.word	0x00000000


	//----- nvinfo : EIATTR_REGCOUNT
	.align		4
.L_17:
        /*006c*/ 	.byte	0x04, 0x2f
        /*006e*/ 	.short	(.L_19 - .L_18)
	.align		4
.L_18:
        /*0070*/ 	.word	index@(_Z11copy_kernelPyPKyi)
        /*0074*/ 	.word	0x0000000a


	//----- nvinfo : EIATTR_FRAME_SIZE
	.align		4
.L_19:
        /*0078*/ 	.byte	0x04, 0x11
        /*007a*/ 	.short	(.L_21 - .L_20)
	.align		4
.L_20:
        /*007c*/ 	.word	index@(_Z11copy_kernelPyPKyi)
        /*0080*/ 	.word	0x00000000


	//----- nvinfo : EIATTR_MIN_STACK_SIZE
	.align		4
.L_21:
        /*0084*/ 	.byte	0x04, 0x12
        /*0086*/ 	.short	(.L_23 - .L_22)
	.align		4
.L_22:
        /*0088*/ 	.word	index@(_Z11copy_kernelPyPKyi)
        /*008c*/ 	.word	0x00000000


	//----- nvinfo : EIATTR_MIN_STACK_SIZE
	.align		4
.L_23:
        /*0090*/ 	.byte	0x04, 0x12
        /*0092*/ 	.short	(.L_25 - .L_24)
	.align		4
.L_24:
        /*0094*/ 	.word	index@(_Z9MatMulOptPyS_S_iii)
        /*0098*/ 	.word	0x00000000


	//----- nvinfo : EIATTR_MIN_STACK_SIZE
	.align		4
.L_25:
        /*009c*/ 	.byte	0x04, 0x12
        /*009e*/ 	.short	(.L_27 - .L_26)
	.align		4
.L_26:
        /*00a0*/ 	.word	index@(_Z13computeMatMulPiS_S_i)
        /*00a4*/ 	.word	0x00000000


	//----- nvinfo : EIATTR_MIN_STACK_SIZE
	.align		4
.L_27:
        /*00a8*/ 	.byte	0x04, 0x12
        /*00aa*/ 	.short	(.L_29 - .L_28)
	.align		4
.L_28:
        /*00ac*/ 	.word	index@(_Z10computeLFGPyS_iii)
        /*00b0*/ 	.word	0x00000000


	//----- nvinfo : EIATTR_MIN_STACK_SIZE
	.align		4
.L_29:
        /*00b4*/ 	.byte	0x04, 0x12
        /*00b6*/ 	.short	(.L_31 - .L_30)
	.align		4
.L_30:
        /*00b8*/ 	.word	index@(_Z20monteCarloSimulationPyyS_S_)
        /*00bc*/ 	.word	0x00000000
.L_31:


//--------------------- .nv.compat                --------------------------
	.section	.nv.compat,"",@"SHT_CUDA_COMPAT_INFO"
	.align	4
        /*0000*/ 	.byte	0x02, 0x09, 0x00, 0x00, 0x02, 0x02, 0x01, 0x00, 0x02, 0x05, 0x05, 0x00, 0x03, 0x07, 0x01, 0x01
        /*0010*/ 	.byte	0x02, 0x03, 0x00, 0x00, 0x02, 0x06, 0x01, 0x00, 0x04, 0x0b, 0x08, 0x00, 0x01, 0x00, 0x00, 0x00
        /*0020*/ 	.byte	0x00, 0x00, 0x00, 0x00


//--------------------- .nv.info._Z11copy_kernelPyPKyi --------------------------
	.section	.nv.info._Z11copy_kernelPyPKyi,"",@"SHT_CUDA_INFO"
	.sectionflags	@""
	.align	4


	//----- nvinfo : EIATTR_CUDA_API_VERSION
	.align		4
        /*0000*/ 	.byte	0x04, 0x37
        /*0002*/ 	.short	(.L_33 - .L_32)
.L_32:
        /*0004*/ 	.word	0x00000082


	//----- nvinfo : EIATTR_KPARAM_INFO
	.align		4
.L_33:
        /*0008*/ 	.byte	0x04, 0x17
        /*000a*/ 	.short	(.L_35 - .L_34)
.L_34:
        /*000c*/ 	.word	0x00000000
        /*0010*/ 	.short	0x0002
        /*0012*/ 	.short	0x0010
        /*0014*/ 	.byte	0x00, 0xf0, 0x11, 0x00


	//----- nvinfo : EIATTR_KPARAM_INFO
	.align		4
.L_35:
        /*0018*/ 	.byte	0x04, 0x17
        /*001a*/ 	.short	(.L_37 - .L_36)
.L_36:
        /*001c*/ 	.word	0x00000000
        /*0020*/ 	.short	0x0001
        /*0022*/ 	.short	0x0008
        /*0024*/ 	.byte	0x00, 0xf5, 0x21, 0x00


	//----- nvinfo : EIATTR_KPARAM_INFO
	.align		4
.L_37:
        /*0028*/ 	.byte	0x04, 0x17
        /*002a*/ 	.short	(.L_39 - .L_38)
.L_38:
        /*002c*/ 	.word	0x00000000
        /*0030*/ 	.short	0x0000
        /*0032*/ 	.short	0x0000
        /*0034*/ 	.byte	0x00, 0xf5, 0x21, 0x00


	//----- nvinfo : EIATTR_SPARSE_MMA_MASK
	.align		4
.L_39:
        /*0038*/ 	.byte	0x03, 0x50
        /*003a*/ 	.short	0x0000


	//----- nvinfo : EIATTR_MAXREG_COUNT
	.align		4
        /*003c*/ 	.byte	0x03, 0x1b
        /*003e*/ 	.short	0x00ff


	//----- nvinfo : EIATTR_MERCURY_ISA_VERSION
	.align		4
        /*0040*/ 	.byte	0x03, 0x5f
        /*0042*/ 	.short	0x0101


	//----- nvinfo : EIATTR_VRC_CTA_INIT_COUNT
	.align		4
        /*0044*/ 	.byte	0x02, 0x4a
	.zero		1
	.zero		1


	//----- nvinfo : EIATTR_EXIT_INSTR_OFFSETS
	.align		4
        /*0048*/ 	.byte	0x04, 0x1c
        /*004a*/ 	.short	(.L_41 - .L_40)


	//   ....[0]....
.L_40:
        /*004c*/ 	.word	0x00000070


	//   ....[1]....
        /*0050*/ 	.word	0x000000f0


	//----- nvinfo : EIATTR_CBANK_PARAM_SIZE
	.align		4
.L_41:
        /*0054*/ 	.byte	0x03, 0x19
        /*0056*/ 	.short	0x0014


	//----- nvinfo : EIATTR_PARAM_CBANK
	.align		4
        /*0058*/ 	.byte	0x04, 0x0a
        /*005a*/ 	.short	(.L_43 - .L_42)
	.align		4
.L_42:
        /*005c*/ 	.word	index@(.nv.constant0._Z11copy_kernelPyPKyi)
        /*0060*/ 	.short	0x0380
        /*0062*/ 	.short	0x0014


	//----- nvinfo : EIATTR_SW_WAR
	.align		4
.L_43:
        /*0064*/ 	.byte	0x04, 0x36
        /*0066*/ 	.short	(.L_45 - .L_44)
.L_44:
        /*0068*/ 	.word	0x00000008
.L_45:


//--------------------- .nv.info._Z9MatMulOptPyS_S_iii --------------------------
	.section	.nv.info._Z9MatMulOptPyS_S_iii,"",@"SHT_CUDA_INFO"
	.sectionflags	@""
	.align	4


	//----- nvinfo : EIATTR_CUDA_API_VERSION
	.align		4
        /*0000*/ 	.byte	0x04, 0x37
        /*0002*/ 	.short	(.L_47 - .L_46)
.L_46:
        /*0004*/ 	.word	0x00000082


	//----- nvinfo : EIATTR_KPARAM_INFO
	.align		4
.L_47:
        /*0008*/ 	.byte	0x04, 0x17
        /*000a*/ 	.short	(.L_49 - .L_48)
.L_48:
        /*000c*/ 	.word	0x00000000
        /*0010*/ 	.short	0x0005
        /*0012*/ 	.short	0x0020
        /*0014*/ 	.byte	0x00, 0xf0, 0x11, 0x00


	//----- nvinfo : EIATTR_KPARAM_INFO
	.align		4
.L_49:
        /*0018*/ 	.byte	0x04, 0x17
        /*001a*/ 	.short	(.L_51 - .L_50)
.L_50:
        /*001c*/ 	.word	0x00000000
        /*0020*/ 	.short	0x0004
        /*0022*/ 	.short	0x001c
        /*0024*/ 	.byte	0x00, 0xf0, 0x11, 0x00


	//----- nvinfo : EIATTR_KPARAM_INFO
	.align		4
.L_51:
        /*0028*/ 	.byte	0x04, 0x17
        /*002a*/ 	.short	(.L_53 - .L_52)
.L_52:
        /*002c*/ 	.word	0x00000000
        /*0030*/ 	.short	0x0003
        /*0032*/ 	.short	0x0018
        /*0034*/ 	.byte	0x00, 0xf0, 0x11, 0x00


	//----- nvinfo : EIATTR_KPARAM_INFO
	.align		4
.L_53:
        /*0038*/ 	.byte	0x04, 0x17
        /*003a*/ 	.short	(.L_55 - .L_54)
.L_54:
        /*003c*/ 	.word	0x00000000
        /*0040*/ 	.short	0x0002
        /*0042*/ 	.short	0x0010
        /*0044*/ 	.byte	0x00, 0xf5, 0x21, 0x00


	//----- nvinfo : EIATTR_KPARAM_INFO
	.align		4
.L_55:
        /*0048*/ 	.byte	0x04, 0x17
        /*004a*/ 	.short	(.L_57 - .L_56)
.L_56:
        /*004c*/ 	.word	0x00000000
        /*0050*/ 	.short	0x0001
        /*0052*/ 	.short	0x0008
        /*0054*/ 	.byte	0x00, 0xf5, 0x21, 0x00


	//----- nvinfo : EIATTR_KPARAM_INFO
	.align		4
.L_57:
        /*0058*/ 	.byte	0x04, 0x17
        /*005a*/ 	.short	(.L_59 - .L_58)
.L_58:
        /*005c*/ 	.word	0x00000000
        /*0060*/ 	.short	0x0000
        /*0062*/ 	.short	0x0000
        /*0064*/ 	.byte	0x00, 0xf5, 0x21, 0x00


	//----- nvinfo : EIATTR_SPARSE_MMA_MASK
	.align		4
.L_59:
        /*0068*/ 	.byte	0x03, 0x50
        /*006a*/ 	.short	0x0000


	//----- nvinfo : EIATTR_MAXREG_COUNT
	.align		4
        /*006c*/ 	.byte	0x03, 0x1b
        /*006e*/ 	.short	0x00ff


	//----- nvinfo : EIATTR_NUM_BARRIERS
	.align		4
        /*0070*/ 	.byte	0x02, 0x4c
        /*0072*/ 	.byte	0x01
	.zero		1


	//----- nvinfo : EIATTR_MERCURY_ISA_VERSION
	.align		4
        /*0074*/ 	.byte	0x03, 0x5f
        /*0076*/ 	.short	0x0101


	//----- nvinfo : EIATTR_VRC_CTA_INIT_COUNT
	.align		4
        /*0078*/ 	.byte	0x02, 0x4a
	.zero		1
	.zero		1


	//----- nvinfo : EIATTR_EXIT_INSTR_OFFSETS
	.align		4
        /*007c*/ 	.byte	0x04, 0x1c
        /*007e*/ 	.short	(.L_61 - .L_60)


	//   ....[0]....
.L_60:
        /*0080*/ 	.word	0x00000f40


	//   ....[1]....
        /*0084*/ 	.word	0x00000ff0


	//   ....[2]....
        /*0088*/ 	.word	0x00001090


	//----- nvinfo : EIATTR_CBANK_PARAM_SIZE
	.align		4
.L_61:
        /*008c*/ 	.byte	0x03, 0x19
        /*008e*/ 	.short	0x0024


	//----- nvinfo : EIATTR_PARAM_CBANK
	.align		4
        /*0090*/ 	.byte	0x04, 0x0a
        /*0092*/ 	.short	(.L_63 - .L_62)
	.align		4
.L_62:
        /*0094*/ 	.word	index@(.nv.constant0._Z9MatMulOptPyS_S_iii)
        /*0098*/ 	.short	0x0380
        /*009a*/ 	.short	0x0024


	//----- nvinfo : EIATTR_SW_WAR
	.align		4
.L_63:
        /*009c*/ 	.byte	0x04, 0x36
        /*009e*/ 	.short	(.L_65 - .L_64)
.L_64:
        /*00a0*/ 	.word	0x00000008
.L_65:


//--------------------- .nv.info._Z13computeMatMulPiS_S_i --------------------------
	.section	.nv.info._Z13computeMatMulPiS_S_i,"",@"SHT_CUDA_INFO"
	.sectionflags	@""
	.align	4


	//----- nvinfo : EIATTR_CUDA_API_VERSION
	.align		4
        /*0000*/ 	.byte	0x04, 0x37
        /*0002*/ 	.short	(.L_67 - .L_66)
.L_66:
        /*0004*/ 	.word	0x00000082


	//----- nvinfo : EIATTR_KPARAM_INFO
	.align		4
.L_67:
        /*0008*/ 	.byte	0x04, 0x17
        /*000a*/ 	.short	(.L_69 - .L_68)
.L_68:
        /*000c*/ 	.word	0x00000000
        /*0010*/ 	.short	0x0003
        /*0012*/ 	.short	0x0018
        /*0014*/ 	.byte	0x00, 0xf0, 0x11, 0x00


	//----- nvinfo : EIATTR_KPARAM_INFO
	.align		4
.L_69:
        /*0018*/ 	.byte	0x04, 0x17
        /*001a*/ 	.short	(.L_71 - .L_70)
.L_70:
        /*001c*/ 	.word	0x00000000
        /*0020*/ 	.short	0x0002
        /*0022*/ 	.short	0x0010
        /*0024*/ 	.byte	0x00, 0xf5, 0x21, 0x00


	//----- nvinfo : EIATTR_KPARAM_INFO
	.align		4
.L_71:
        /*0028*/ 	.byte	0x04, 0x17
        /*002a*/ 	.short	(.L_73 - .L_72)
.L_72:
        /*002c*/ 	.word	0x00000000
        /*0030*/ 	.short	0x0001
        /*0032*/ 	.short	0x0008
        /*0034*/ 	.byte	0x00, 0xf5, 0x21, 0x00


	//----- nvinfo : EIATTR_KPARAM_INFO
	.align		4
.L_73:
        /*0038*/ 	.byte	0x04, 0x17
        /*003a*/ 	.short	(.L_75 - .L_74)
.L_74:
        /*003c*/ 	.word	0x00000000
        /*0040*/ 	.short	0x0000
        /*0042*/ 	.short	0x0000
        /*0044*/ 	.byte	0x00, 0xf5, 0x21, 0x00


	//----- nvinfo : EIATTR_SPARSE_MMA_MASK
	.align		4
.L_75:
        /*0048*/ 	.byte	0x03, 0x50
        /*004a*/ 	.short	0x0000


	//----- nvinfo : EIATTR_MAXREG_COUNT
	.align		4
        /*004c*/ 	.byte	0x03, 0x1b
        /*004e*/ 	.short	0x00ff


	//----- nvinfo : EIATTR_NUM_BARRIERS
	.align		4
        /*0050*/ 	.byte	0x02, 0x4c
        /*0052*/ 	.byte	0x01
	.zero		1


	//----- nvinfo : EIATTR_MERCURY_ISA_VERSION
	.align		4
        /*0054*/ 	.byte	0x03, 0x5f
        /*0056*/ 	.short	0x0101


	//----- nvinfo : EIATTR_VRC_CTA_INIT_COUNT
	.align		4
        /*0058*/ 	.byte	0x02, 0x4a
	.zero		1
	.zero		1


	//----- nvinfo : EIATTR_EXIT_INSTR_OFFSETS
	.align		4
        /*005c*/ 	.byte	0x04, 0x1c
        /*005e*/ 	.short	(.L_77 - .L_76)


	//   ....[0]....
.L_76:
        /*0060*/ 	.word	0x00001a10


	//----- nvinfo : EIATTR_CRS_STACK_SIZE
	.align		4
.L_77:
        /*0064*/ 	.byte	0x04, 0x1e
        /*0066*/ 	.short	(.L_79 - .L_78)
.L_78:
        /*0068*/ 	.word	0x00000000


	//----- nvinfo : EIATTR_CBANK_PARAM_SIZE
	.align		4
.L_79:
        /*006c*/ 	.byte	0x03, 0x19
        /*006e*/ 	.short	0x001c


	//----- nvinfo : EIATTR_PARAM_CBANK
	.align		4
        /*0070*/ 	.byte	0x04, 0x0a
        /*0072*/ 	.short	(.L_81 - .L_80)
	.align		4
.L_80:
        /*0074*/ 	.word	index@(.nv.constant0._Z13computeMatMulPiS_S_i)
        /*0078*/ 	.short	0x0380
        /*007a*/ 	.short	0x001c


	//----- nvinfo : EIATTR_SW_WAR
	.align		4
.L_81:
        /*007c*/ 	.byte	0x04, 0x36
        /*007e*/ 	.short	(.L_83 - .L_82)
.L_82:
        /*0080*/ 	.word	0x00000008
.L_83:


//--------------------- .nv.info._Z10computeLFGPyS_iii --------------------------
	.section	.nv.info._Z10computeLFGPyS_iii,"",@"SHT_CUDA_INFO"
	.sectionflags	@""
	.align	4


	//----- nvinfo : EIATTR_CUDA_API_VERSION
	.align		4
        /*0000*/ 	.byte	0x04, 0x37
        /*0002*/ 	.short	(.L_85 - .L_84)
.L_84:
        /*0004*/ 	.word	0x00000082


	//----- nvinfo : EIATTR_KPARAM_INFO
	.align		4
.L_85:
        /*0008*/ 	.byte	0x04, 0x17
        /*000a*/ 	.short	(.L_87 - .L_86)
.L_86:
        /*000c*/ 	.word	0x00000000
        /*0010*/ 	.short	0x0004
        /*0012*/ 	.short	0x0018
        /*0014*/ 	.byte	0x00, 0xf0, 0x11, 0x00


	//----- nvinfo : EIATTR_KPARAM_INFO
	.align		4
.L_87:
        /*0018*/ 	.byte	0x04, 0x17
        /*001a*/ 	.short	(.L_89 - .L_88)
.L_88:
        /*001c*/ 	.word	0x00000000
        /*0020*/ 	.short	0x0003
        /*0022*/ 	.short	0x0014
        /*0024*/ 	.byte	0x00, 0xf0, 0x11, 0x00


	//----- nvinfo : EIATTR_KPARAM_INFO
	.align		4
.L_89:
        /*0028*/ 	.byte	0x04, 0x17
        /*002a*/ 	.short	(.L_91 - .L_90)
.L_90:
        /*002c*/ 	.word	0x00000000
        /*0030*/ 	.short	0x0002
        /*0032*/ 	.short	0x0010
        /*0034*/ 	.byte	0x00, 0xf0, 0x11, 0x00


	//----- nvinfo : EIATTR_KPARAM_INFO
	.align		4
.L_91:
        /*0038*/ 	.byte	0x04, 0x17
        /*003a*/ 	.short	(.L_93 - .L_92)
.L_92:
        /*003c*/ 	.word	0x00000000
        /*0040*/ 	.short	0x0001
        /*0042*/ 	.short	0x0008
        /*0044*/ 	.byte	0x00, 0xf5, 0x21, 0x00


	//----- nvinfo : EIATTR_KPARAM_INFO
	.align		4
.L_93:
        /*0048*/ 	.byte	0x04, 0x17
        /*004a*/ 	.short	(.L_95 - .L_94)
.L_94:
        /*004c*/ 	.word	0x00000000
        /*0050*/ 	.short	0x0000
        /*0052*/ 	.short	0x0000
        /*0054*/ 	.byte	0x00, 0xf5, 0x21, 0x00


	//----- nvinfo : EIATTR_SPARSE_MMA_MASK
	.align		4
.L_95:
        /*0058*/ 	.byte	0x03, 0x50
        /*005a*/ 	.short	0x0000


	//----- nvinfo : EIATTR_MAXREG_COUNT
	.align		4
        /*005c*/ 	.byte	0x03, 0x1b
        /*005e*/ 	.short	0x00ff


	//----- nvinfo : EIATTR_MERCURY_ISA_VERSION
	.align		4
        /*0060*/ 	.byte	0x03, 0x5f
        /*0062*/ 	.short	0x0101


	//----- nvinfo : EIATTR_VRC_CTA_INIT_COUNT
	.align		4
        /*0064*/ 	.byte	0x02, 0x4a
	.zero		1
	.zero		1


	//----- nvinfo : EIATTR_EXIT_INSTR_OFFSETS
	.align		4
        /*0068*/ 	.byte	0x04, 0x1c
        /*006a*/ 	.short	(.L_97 - .L_96)


	//   ....[0]....
.L_96:
        /*006c*/ 	.word	0x00000060


	//   ....[1]....
        /*0070*/ 	.word	0x00000890


	//   ....[2]....
        /*0074*/ 	.word	0x00000d30


	//   ....[3]....
        /*0078*/ 	.word	0x00000f40


	//   ....[4]....
        /*007c*/ 	.word	0x000010b0


	//   ....[5]....
        /*0080*/ 	.word	0x00001180


	//----- nvinfo : EIATTR_CBANK_PARAM_SIZE
	.align		4
.L_97:
        /*0084*/ 	.byte	0x03, 0x19
        /*0086*/ 	.short	0x001c


	//----- nvinfo : EIATTR_PARAM_CBANK
	.align		4
        /*0088*/ 	.byte	0x04, 0x0a
        /*008a*/ 	.short	(.L_99 - .L_98)
	.align		4
.L_98:
        /*008c*/ 	.word	index@(.nv.constant0._Z10computeLFGPyS_iii)
        /*0090*/ 	.short	0x0380
        /*0092*/ 	.short	0x001c


	//----- nvinfo : EIATTR_SW_WAR
	.align		4
.L_99:
        /*0094*/ 	.byte	0x04, 0x36
        /*0096*/ 	.short	(.L_101 - .L_100)
.L_100:
        /*0098*/ 	.word	0x00000008
.L_101:


//--------------------- .nv.info._Z20monteCarloSimulationPyyS_S_ --------------------------
	.section	.nv.info._Z20monteCarloSimulationPyyS_S_,"",@"SHT_CUDA_INFO"
	.sectionflags	@""
	.align	4


	//----- nvinfo : EIATTR_CUDA_API_VERSION
	.align		4
        /*0000*/ 	.byte	0x04, 0x37
        /*0002*/ 	.short	(.L_103 - .L_102)
.L_102:
        /*0004*/ 	.word	0x00000082


	//----- nvinfo : EIATTR_KPARAM_INFO
	.align		4
.L_103:
        /*0008*/ 	.byte	0x04, 0x17
        /*000a*/ 	.short	(.L_105 - .L_104)
.L_104:
        /*000c*/ 	.word	0x00000000
        /*0010*/ 	.short	0x0003
        /*0012*/ 	.short	0x0018
        /*0014*/ 	.byte	0x00, 0xf5, 0x21, 0x00


	//----- nvinfo : EIATTR_KPARAM_INFO
	.align		4
.L_105:
        /*0018*/ 	.byte	0x04, 0x17
        /*001a*/ 	.short	(.L_107 - .L_106)
.L_106:
        /*001c*/ 	.word	0x00000000
        /*0020*/ 	.short	0x0002
        /*0022*/ 	.short	0x0010
        /*0024*/ 	.byte	0x00, 0xf5, 0x21, 0x00


	//----- nvinfo : EIATTR_KPARAM_INFO
	.align		4
.L_107:
        /*0028*/ 	.byte	0x04, 0x17
        /*002a*/ 	.short	(.L_109 - .L_108)
.L_108:
        /*002c*/ 	.word	0x00000000
        /*0030*/ 	.short	0x0001
        /*0032*/ 	.short	0x0008
        /*0034*/ 	.byte	0x00, 0xf0, 0x21, 0x00


	//----- nvinfo : EIATTR_KPARAM_INFO
	.align		4
.L_109:
        /*0038*/ 	.byte	0x04, 0x17
        /*003a*/ 	.short	(.L_111 - .L_110)
.L_110:
        /*003c*/ 	.word	0x00000000
        /*0040*/ 	.short	0x0000
        /*0042*/ 	.short	0x0000
        /*0044*/ 	.byte	0x00, 0xf5, 0x21, 0x00


	//----- nvinfo : EIATTR_SPARSE_MMA_MASK
	.align		4
.L_111:
        /*0048*/ 	.byte	0x03, 0x50
        /*004a*/ 	.short	0x0000


	//----- nvinfo : EIATTR_MAXREG_COUNT
	.align		4
        /*004c*/ 	.byte	0x03, 0x1b
        /*004e*/ 	.short	0x00ff


	//----- nvinfo : EIATTR_MERCURY_ISA_VERSION
	.align		4
        /*0050*/ 	.byte	0x03, 0x5f
        /*0052*/ 	.short	0x0101


	//----- nvinfo : EIATTR_INT_WARP_WIDE_INSTR_OFFSETS
	.align		4
        /*0054*/ 	.byte	0x04, 0x31
        /*0056*/ 	.short	(.L_113 - .L_112)


	//   ....[0]....
.L_112:
        /*0058*/ 	.word	0x000002a0


	//   ....[1]....
        /*005c*/ 	.word	0x00000380


	//----- nvinfo : EIATTR_VRC_CTA_INIT_COUNT
	.align		4
.L_113:
        /*0060*/ 	.byte	0x02, 0x4a
	.zero		1
	.zero		1


	//----- nvinfo : EIATTR_EXIT_INSTR_OFFSETS
	.align		4
        /*0064*/ 	.byte	0x04, 0x1c
        /*0066*/ 	.short	(.L_115 - .L_114)


	//   ....[0]....
.L_114:
        /*0068*/ 	.word	0x000000c0


	//   ....[1]....
        /*006c*/ 	.word	0x00000350


	//   ....[2]....
        /*0070*/ 	.word	0x00000430


	//----- nvinfo : EIATTR_CRS_STACK_SIZE
	.align		4
.L_115:
        /*0074*/ 	.byte	0x04, 0x1e
        /*0076*/ 	.short	(.L_117 - .L_116)
.L_116:
        /*0078*/ 	.word	0x00000000


	//----- nvinfo : EIATTR_CBANK_PARAM_SIZE
	.align		4
.L_117:
        /*007c*/ 	.byte	0x03, 0x19
        /*007e*/ 	.short	0x0020


	//----- nvinfo : EIATTR_PARAM_CBANK
	.align		4
        /*0080*/ 	.byte	0x04, 0x0a
        /*0082*/ 	.short	(.L_119 - .L_118)
	.align		4
.L_118:
        /*0084*/ 	.word	index@(.nv.constant0._Z20monteCarloSimulationPyyS_S_)
        /*0088*/ 	.short	0x0380
        /*008a*/ 	.short	0x0020


	//----- nvinfo : EIATTR_SW_WAR
	.align		4
.L_119:
        /*008c*/ 	.byte	0x04, 0x36
        /*008e*/ 	.short	(.L_121 - .L_120)
.L_120:
        /*0090*/ 	.word	0x00000008
.L_121:


//--------------------- .nv.callgraph             --------------------------
	.section	.nv.callgraph,"",@"SHT_CUDA_CALLGRAPH"
	.align	4
	.sectionentsize	8
	.align		4
        /*0000*/ 	.word	0x00000000
	.align		4
        /*0004*/ 	.word	0xffffffff
	.align		4
        /*0008*/ 	.word	0x00000000
	.align		4
        /*000c*/ 	.word	0xfffffffe
	.align		4
        /*0010*/ 	.word	0x00000000
	.align		4
        /*0014*/ 	.word	0xfffffffd
	.align		4
        /*0018*/ 	.word	0x00000000
	.align		4
        /*001c*/ 	.word	0xfffffffc


//--------------------- .text._Z11copy_kernelPyPKyi --------------------------
	.section	.text._Z11copy_kernelPyPKyi,"ax",@progbits
	.align	128
        .global         _Z11copy_kernelPyPKyi
        .type           _Z11copy_kernelPyPKyi,@function
        .size           _Z11copy_kernelPyPKyi,(.L_x_37 - _Z11copy_kernelPyPKyi)
        .other          _Z11copy_kernelPyPKyi,@"STO_CUDA_ENTRY STV_DEFAULT"
_Z11copy_kernelPyPKyi:
.text._Z11copy_kernelPyPKyi:
[----:B------:R-:W-:Y:S01]  /*0000*/  LDC R1, c[0x0][0x37c] ;  /* 0x0000df00ff017b82 */ /* 0x000fe20000000800 */
[----:B------:R-:W0:Y:S07]  /*0010*/  S2R R0, SR_TID.X ;  /* 0x0000000000007919 */ /* 0x000e2e0000002100 */
[----:B------:R-:W0:Y:S01]  /*0020*/  S2UR UR4, SR_CTAID.X ;  /* 0x00000000000479c3 */ /* 0x000e220000002500 */
[----:B------:R-:W1:Y:S07]  /*0030*/  LDCU UR5, c[0x0][0x390] ;  /* 0x00007200ff0577ac */ /* 0x000e6e0008000800 */
[----:B------:R-:W0:Y:S02]  /*0040*/  LDC R7, c[0x0][0x360] ;  /* 0x0000d800ff077b82 */ /* 0x000e240000000800 */
[----:B0-----:R-:W-:-:S05]  /*0050*/  IMAD R7, R7, UR4, R0 ;  /* 0x0000000407077c24 */ /* 0x001fca000f8e0200 */
[----:B-1----:R-:W-:-:S13]  /*0060*/  ISETP.GE.AND P0, PT, R7, UR5, PT ;  /* 0x0000000507007c0c */ /* 0x002fda000bf06270 */
[----:B------:R-:W-:Y:S05]  /*0070*/  @P0 EXIT ;  /* 0x000000000000094d */ /* 0x000fea0003800000 */
[----:B------:R-:W0:Y:S01]  /*0080*/  LDC.64 R2, c[0x0][0x388] ;  /* 0x0000e200ff027b82 */ /* 0x000e220000000a00 */
[----:B------:R-:W1:Y:S07]  /*0090*/  LDCU.64 UR4, c[0x0][0x358] ;  /* 0x00006b00ff0477ac */ /* 0x000e6e0008000a00 */
[----:B------:R-:W2:Y:S01]  /*00a0*/  LDC.64 R4, c[0x0][0x380] ;  /* 0x0000e000ff047b82 */ /* 0x000ea20000000a00 */
[----:B0-----:R-:W-:-:S06]  /*00b0*/  IMAD.WIDE R2, R7, 0x8, R2 ;  /* 0x0000000807027825 */ /* 0x001fcc00078e0202 */
[----:B-1----:R-:W3:Y:S01]  /*00c0*/  LDG.E.64 R2, desc[UR4][R2.64] ;  /* 0x0000000402027981 */ /* 0x002ee2000c1e1b00 */
[----:B--2---:R-:W-:-:S05]  /*00d0*/  IMAD.WIDE R4, R7, 0x8, R4 ;  /* 0x0000000807047825 */ /* 0x004fca00078e0204 */
[----:B---3--:R-:W-:Y:S01]  /*00e0*/  STG.E.64 desc[UR4][R4.64], R2 ;  /* 0x0000000204007986 */ /* 0x008fe2000c101b04 */
[----:B------:R-:W-:Y:S05]  /*00f0*/  EXIT ;  /* 0x000000000000794d */ /* 0x000fea0003800000 */
.L_x_0:
[----:B------:R-:W-:-:S00]  /*0100*/  BRA `(.L_x_0) ;  /* 0xfffffffc00fc7947 */ /* 0x000fc0000383ffff */
[----:B------:R-:W-:-:S00]  /*0110*/  NOP ;  /* 0x0000000000007918 */ /* 0x000fc00000000000 */
        /* <DEDUP_REMOVED lines=14> */
.L_x_37:


//--------------------- .text._Z9MatMulOptPyS_S_iii --------------------------
	.section	.text._Z9MatMulOptPyS_S_iii,"ax",@progbits
	.align	128
        .global         _Z9MatMulOptPyS_S_iii
        .type           _Z9MatMulOptPyS_S_iii,@function
        .size           _Z9MatMulOptPyS_S_iii,(.L_x_38 - _Z9MatMulOptPyS_S_iii)
        .other          _Z9MatMulOptPyS_S_iii,@"STO_CUDA_ENTRY STV_DEFAULT"
_Z9MatMulOptPyS_S_iii:
.text._Z9MatMulOptPyS_S_iii:
[----:B------:R-:W-:Y:S01]  /*0000*/  LDC R1, c[0x0][0x37c] ;  /* 0x0000df00ff017b82 */ /* 0x000fe20000000800 */
[----:B------:R-:W0:Y:S01]  /*0010*/  S2R R0, SR_CTAID.X ;  /* 0x0000000000007919 */ /* 0x000e220000002500 */
[----:B------:R-:W1:Y:S01]  /*0020*/  LDCU UR10, c[0x0][0x39c] ;  /* 0x00007380ff0a77ac */ /* 0x000e620008000800 */
[----:B------:R-:W-:Y:S01]  /*0030*/  CS2R R22, SRZ ;  /* 0x0000000000167805 */ /* 0x000fe2000001ff00 */
[----:B------:R-:W0:Y:S01]  /*0040*/  S2R R3, SR_TID.X ;  /* 0x0000000000037919 */ /* 0x000e220000002100 */
[----:B------:R-:W2:Y:S01]  /*0050*/  LDCU UR14, c[0x0][0x3a0] ;  /* 0x00007400ff0e77ac */ /* 0x000ea20008000800 */
[----:B------:R-:W3:Y:S01]  /*0060*/  S2R R5, SR_CTAID.Y ;  /* 0x0000000000057919 */ /* 0x000ee20000002600 */
[----:B------:R-:W4:Y:S01]  /*0070*/  LDCU UR15, c[0x0][0x398] ;  /* 0x00007300ff0f77ac */ /* 0x000f220008000800 */
[----:B------:R-:W3:Y:S01]  /*0080*/  S2R R2, SR_TID.Y ;  /* 0x0000000000027919 */ /* 0x000ee20000002200 */
[----:B------:R-:W0:Y:S01]  /*0090*/  LDCU.64 UR8, c[0x0][0x358] ;  /* 0x00006b00ff0877ac */ /* 0x000e220008000a00 */
[----:B-1----:R-:W-:Y:S01]  /*00a0*/  UISETP.GE.AND UP0, UPT, UR10, 0x1, UPT ;  /* 0x000000010a00788c */ /* 0x002fe2000bf06270 */
[----:B0-----:R-:W-:-:S04]  /*00b0*/  LEA R21, R0, R3, 0x5 ;  /* 0x0000000300157211 */ /* 0x001fc800078e28ff */
[----:B--2---:R-:W-:Y:S02]  /*00c0*/  ISETP.GE.AND P0, PT, R21, UR14, PT ;  /* 0x0000000e15007c0c */ /* 0x004fe4000bf06270 */
[----:B---3--:R-:W-:-:S04]  /*00d0*/  LEA R16, R5, R2, 0x5 ;  /* 0x0000000205107211 */ /* 0x008fc800078e28ff */
[----:B----4-:R-:W-:Y:S01]  /*00e0*/  ISETP.GE.OR P0, PT, R16, UR15, P0 ;  /* 0x0000000f10007c0c */ /* 0x010fe20008706670 */
[----:B------:R-:W-:-:S12]  /*00f0*/  BRA.U !UP0, `(.L_x_1) ;  /* 0x0000000d08907547 */ /* 0x000fd8000b800000 */
[----:B------:R-:W0:Y:S01]  /*0100*/  S2UR UR7, SR_CgaCtaId ;  /* 0x00000000000779c3 */ /* 0x000e220000008800 */
[----:B------:R-:W1:Y:S01]  /*0110*/  LDCU UR11, c[0x0][0x3a0] ;  /* 0x00007400ff0b77ac */ /* 0x000e620008000800 */
[----:B------:R-:W-:Y:S02]  /*0120*/  CS2R R22, SRZ ;  /* 0x0000000000167805 */ /* 0x000fe4000001ff00 */
[----:B------:R-:W-:Y:S01]  /*0130*/  MOV R7, R3 ;  /* 0x0000000300077202 */ /* 0x000fe20000000f00 */
[----:B------:R-:W2:Y:S01]  /*0140*/  LDCU UR12, c[0x0][0x398] ;  /* 0x00007300ff0c77ac */ /* 0x000ea20008000800 */
[----:B------:R-:W-:Y:S02]  /*0150*/  MOV R6, R2 ;  /* 0x0000000200067202 */ /* 0x000fe40000000f00 */
[----:B------:R-:W3:Y:S01]  /*0160*/  LDC R4, c[0x0][0x3a0] ;  /* 0x0000e800ff047b82 */ /* 0x000ee20000000800 */
[----:B------:R-:W-:Y:S01]  /*0170*/  UMOV UR5, 0x400 ;  /* 0x0000040000057882 */ /* 0x000fe20000000000 */
[----:B------:R-:W-:-:S02]  /*0180*/  UIADD3 UR4, UPT, UPT, UR10, 0x1f, URZ ;  /* 0x0000001f0a047890 */ /* 0x000fc4000fffe0ff */
[----:B------:R-:W-:Y:S02]  /*0190*/  UIADD3 UR6, UPT, UPT, UR5, 0x2000, URZ ;  /* 0x0000200005067890 */ /* 0x000fe4000fffe0ff */
[----:B------:R-:W-:Y:S01]  /*01a0*/  USHF.R.U32.HI UR4, URZ, 0x5, UR4 ;  /* 0x00000005ff047899 */ /* 0x000fe20008011604 */
[----:B------:R-:W4:Y:S01]  /*01b0*/  LDCU UR13, c[0x0][0x39c] ;  /* 0x00007380ff0d77ac */ /* 0x000f220008000800 */
[--C-:B-1----:R-:W-:Y:S02]  /*01c0*/  IMAD R17, R2, UR11, R3.reuse ;  /* 0x0000000b02117c24 */ /* 0x102fe4000f8e0203 */
[----:B------:R-:W-:Y:S01]  /*01d0*/  UIADD3 UR4, UPT, UPT, -UR4, URZ, URZ ;  /* 0x000000ff04047290 */ /* 0x000fe2000fffe1ff */
[C---:B--2---:R-:W-:Y:S01]  /*01e0*/  ISETP.GE.AND P2, PT, R16.reuse, UR12, PT ;  /* 0x0000000c10007c0c */ /* 0x044fe2000bf46270 */
[----:B0-----:R-:W-:Y:S01]  /*01f0*/  ULEA UR6, UR7, UR6, 0x18 ;  /* 0x0000000607067291 */ /* 0x001fe2000f8ec0ff */
[----:B------:R-:W-:Y:S01]  /*0200*/  IMAD R16, R16, UR10, R3 ;  /* 0x0000000a10107c24 */ /* 0x000fe2000f8e0203 */
[----:B------:R-:W-:Y:S01]  /*0210*/  ULEA UR5, UR7, UR5, 0x18 ;  /* 0x0000000507057291 */ /* 0x000fe2000f8ec0ff */
[----:B------:R-:W-:-:S03]  /*0220*/  LEA R17, R0, R17, 0x5 ;  /* 0x0000001100117211 */ /* 0x000fc600078e28ff */
[----:B------:R-:W-:Y:S02]  /*0230*/  LEA R19, R3, UR6, 0x3 ;  /* 0x0000000603137c11 */ /* 0x000fe4000f8e18ff */
[C---:B------:R-:W-:Y:S02]  /*0240*/  LEA R20, R2.reuse, UR5, 0x8 ;  /* 0x0000000502147c11 */ /* 0x040fe4000f8e40ff */
[----:B----4-:R-:W-:-:S07]  /*0250*/  LEA R18, R2, R19, 0x8 ;  /* 0x0000001302127211 */ /* 0x010fce00078e40ff */
.L_x_2:
[----:B------:R-:W-:Y:S02]  /*0260*/  ISETP.GE.U32.AND P1, PT, R6, UR13, PT ;  /* 0x0000000d06007c0c */ /* 0x000fe4000bf26070 */
[----:B------:R-:W-:Y:S02]  /*0270*/  CS2R R28, SRZ ;  /* 0x00000000001c7805 */ /* 0x000fe4000001ff00 */
[----:B------:R-:W-:Y:S02]  /*0280*/  ISETP.GE.U32.OR P3, PT, R7, UR13, P2 ;  /* 0x0000000d07007c0c */ /* 0x000fe40009766470 */
[----:B------:R-:W-:Y:S02]  /*0290*/  CS2R R26, SRZ ;  /* 0x00000000001a7805 */ /* 0x000fe4000001ff00 */
[----:B---3--:R-:W-:-:S09]  /*02a0*/  ISETP.GE.OR P1, PT, R21, R4, P1 ;  /* 0x000000041500720c */ /* 0x008fd20000f26670 */
[----:B------:R-:W0:Y:S08]  /*02b0*/  @!P3 LDC.64 R10, c[0x0][0x380] ;  /* 0x0000e000ff0abb82 */ /* 0x000e300000000a00 */
[----:B------:R-:W1:Y:S01]  /*02c0*/  @!P1 LDC.64 R8, c[0x0][0x388] ;  /* 0x0000e200ff089b82 */ /* 0x000e620000000a00 */
[----:B0-----:R-:W-:-:S05]  /*02d0*/  @!P3 IMAD.WIDE.U32 R10, R16, 0x8, R10 ;  /* 0x00000008100ab825 */ /* 0x001fca00078e000a */
[----:B------:R0:W2:Y:S01]  /*02e0*/  @!P3 LDG.E.64 R28, desc[UR8][R10.64] ;  /* 0x000000080a1cb981 */ /* 0x0000a2000c1e1b00 */
[----:B-1----:R-:W-:-:S05]  /*02f0*/  @!P1 IMAD.WIDE.U32 R8, R17, 0x8, R8 ;  /* 0x0000000811089825 */ /* 0x002fca00078e0008 */
[----:B------:R-:W3:Y:S01]  /*0300*/  @!P1 LDG.E.64 R26, desc[UR8][R8.64] ;  /* 0x00000008081a9981 */ /* 0x000ee2000c1e1b00 */
[----:B0-----:R-:W-:-:S05]  /*0310*/  LEA R11, R3, R20, 0x3 ;  /* 0x00000014030b7211 */ /* 0x001fca00078e18ff */
[----:B--2---:R-:W-:Y:S04]  /*0320*/  STS.64 [R11], R28 ;  /* 0x0000001c0b007388 */ /* 0x004fe80000000a00 */
[----:B---3--:R-:W-:Y:S01]  /*0330*/  STS.64 [R18], R26 ;  /* 0x0000001a12007388 */ /* 0x008fe20000000a00 */
[----:B------:R-:W-:Y:S06]  /*0340*/  BAR.SYNC.DEFER_BLOCKING 0x0 ;  /* 0x0000000000007b1d */ /* 0x000fec0000010000 */
[----:B------:R-:W-:Y:S04]  /*0350*/  LDS.64 R8, [R19] ;  /* 0x0000000013087984 */ /* 0x000fe80000000a00 */
[----:B------:R-:W0:Y:S04]  /*0360*/  LDS.128 R12, [R20] ;  /* 0x00000000140c7984 */ /* 0x000e280000000c00 */
[----:B------:R-:W1:Y:S01]  /*0370*/  LDS.64 R24, [R19+0x100] ;  /* 0x0001000013187984 */ /* 0x000e620000000a00 */
[----:B0-----:R-:W-:-:S02]  /*0380*/  IMAD R9, R9, R12, RZ ;  /* 0x0000000c09097224 */ /* 0x001fc400078e02ff */
[----:B------:R-:W-:-:S04]  /*0390*/  IMAD.WIDE.U32 R22, R12, R8, R22 ;  /* 0x000000080c167225 */ /* 0x000fc800078e0016 */
[----:B------:R-:W-:Y:S02]  /*03a0*/  IMAD R27, R13, R8, R9 ;  /* 0x000000080d1b7224 */ /* 0x000fe400078e0209 */
[----:B------:R-:W-:Y:S04]  /*03b0*/  LDS.64 R12, [R19+0x200] ;  /* 0x00020000130c7984 */ /* 0x000fe80000000a00 */
[----:B------:R-:W0:Y:S01]  /*03c0*/  LDS.128 R8, [R20+0x10] ;  /* 0x0000100014087984 */ /* 0x000e220000000c00 */
[----:B------:R-:W-:Y:S01]  /*03d0*/  IADD3 R23, PT, PT, R23, R27, RZ ;  /* 0x0000001b17177210 */ /* 0x000fe20007ffe0ff */
[----:B-1----:R-:W-:-:S04]  /*03e0*/  IMAD R25, R25, R14, RZ ;  /* 0x0000000e19197224 */ /* 0x002fc800078e02ff */
[C---:B------:R-:W-:Y:S02]  /*03f0*/  IMAD R15, R24.reuse, R15, R25 ;  /* 0x0000000f180f7224 */ /* 0x040fe400078e0219 */
[----:B------:R-:W-:Y:S02]  /*0400*/  IMAD.WIDE.U32 R24, R24, R14, R22 ;  /* 0x0000000e18187225 */ /* 0x000fe400078e0016 */
[----:B------:R-:W1:Y:S03]  /*0410*/  LDS.64 R22, [R19+0x300] ;  /* 0x0003000013167984 */ /* 0x000e660000000a00 */
[----:B------:R-:W-:Y:S02]  /*0420*/  IADD3 R15, PT, PT, R25, R15, RZ ;  /* 0x0000000f190f7210 */ /* 0x000fe40007ffe0ff */
[----:B------:R-:W-:Y:S02]  /*0430*/  MOV R14, R24 ;  /* 0x00000018000e7202 */ /* 0x000fe40000000f00 */
[----:B------:R-:W-:Y:S01]  /*0440*/  LDS.64 R24, [R19+0x400] ;  /* 0x0004000013187984 */ /* 0x000fe20000000a00 */
[----:B0-----:R-:W-:-:S04]  /*0450*/  IMAD R27, R13, R8, RZ ;  /* 0x000000080d1b7224 */ /* 0x001fc800078e02ff */
[-C--:B------:R-:W-:Y:S02]  /*0460*/  IMAD R27, R9, R12.reuse, R27 ;  /* 0x0000000c091b7224 */ /* 0x080fe400078e021b */
[----:B------:R-:W-:Y:S02]  /*0470*/  IMAD.WIDE.U32 R8, R8, R12, R14 ;  /* 0x0000000c08087225 */ /* 0x000fe400078e000e */
[----:B------:R-:W0:Y:S02]  /*0480*/  LDS.128 R12, [R20+0x20] ;  /* 0x00002000140c7984 */ /* 0x000e240000000c00 */
[----:B-1----:R-:W-:Y:S01]  /*0490*/  IMAD R23, R23, R10, RZ ;  /* 0x0000000a17177224 */ /* 0x002fe200078e02ff */
[----:B------:R-:W-:-:S03]  /*04a0*/  IADD3 R9, PT, PT, R9, R27, RZ ;  /* 0x0000001b09097210 */ /* 0x000fc60007ffe0ff */
[C---:B------:R-:W-:Y:S02]  /*04b0*/  IMAD R11, R22.reuse, R11, R23 ;  /* 0x0000000b160b7224 */ /* 0x040fe400078e0217 */
[----:B------:R-:W-:Y:S02]  /*04c0*/  IMAD.WIDE.U32 R8, R22, R10, R8 ;  /* 0x0000000a16087225 */ /* 0x000fe400078e0008 */
[----:B------:R-:W1:Y:S03]  /*04d0*/  LDS.64 R22, [R19+0x500] ;  /* 0x0005000013167984 */ /* 0x000e660000000a00 */
[----:B------:R-:W-:Y:S01]  /*04e0*/  IADD3 R9, PT, PT, R9, R11, RZ ;  /* 0x0000000b09097210 */ /* 0x000fe20007ffe0ff */
[----:B0-----:R-:W-:-:S04]  /*04f0*/  IMAD R27, R25, R12, RZ ;  /* 0x0000000c191b7224 */ /* 0x001fc800078e02ff */
[-C--:B------:R-:W-:Y:S02]  /*0500*/  IMAD R27, R13, R24.reuse, R27 ;  /* 0x000000180d1b7224 */ /* 0x080fe400078e021b */
[----:B------:R-:W-:Y:S02]  /*0510*/  IMAD.WIDE.U32 R24, R12, R24, R8 ;  /* 0x000000180c187225 */ /* 0x000fe400078e0008 */
        /* <DEDUP_REMOVED lines=138> */
[----:B------:R-:W-:Y:S03]  /*0dc0*/  LDS.64 R24, [R19+0x1e00] ;  /* 0x001e000013187984 */ /* 0x000fe60000000a00 */
[----:B------:R-:W-:Y:S02]  /*0dd0*/  IADD3 R13, PT, PT, R13, R11, RZ ;  /* 0x0000000b0d0d7210 */ /* 0x000fe40007ffe0ff */
[----:B------:R-:W0:Y:S01]  /*0de0*/  LDS.128 R8, [R20+0xf0] ;  /* 0x0000f00014087984 */ /* 0x000e220000000c00 */
[----:B-1----:R-:W-:-:S02]  /*0df0*/  IMAD R23, R23, R14, RZ ;  /* 0x0000000e17177224 */ /* 0x002fc400078e02ff */
[----:B------:R-:W-:-:S04]  /*0e00*/  IMAD.WIDE.U32 R12, R22, R14, R12 ;  /* 0x0000000e160c7225 */ /* 0x000fc800078e000c */
[----:B------:R-:W-:Y:S02]  /*0e10*/  IMAD R15, R22, R15, R23 ;  /* 0x0000000f160f7224 */ /* 0x000fe400078e0217 */
[----:B------:R-:W1:Y:S03]  /*0e20*/  LDS.64 R22, [R19+0x1f00] ;  /* 0x001f000013167984 */ /* 0x000e660000000a00 */
[----:B------:R-:W-:Y:S01]  /*0e30*/  IADD3 R13, PT, PT, R13, R15, RZ ;  /* 0x0000000f0d0d7210 */ /* 0x000fe20007ffe0ff */
[----:B------:R-:W-:-:S04]  /*0e40*/  UIADD3 UR4, UPT, UPT, UR4, 0x1, URZ ;  /* 0x0000000104047890 */ /* 0x000fc8000fffe0ff */
[----:B------:R-:W-:Y:S01]  /*0e50*/  UISETP.NE.AND UP0, UPT, UR4, URZ, UPT ;  /* 0x000000ff0400728c */ /* 0x000fe2000bf05270 */
[----:B------:R-:W-:Y:S02]  /*0e60*/  IADD3 R6, PT, PT, R6, 0x20, RZ ;  /* 0x0000002006067810 */ /* 0x000fe40007ffe0ff */
[----:B------:R-:W-:Y:S01]  /*0e70*/  IADD3 R7, PT, PT, R7, 0x20, RZ ;  /* 0x0000002007077810 */ /* 0x000fe20007ffe0ff */
[----:B0-----:R-:W-:-:S04]  /*0e80*/  IMAD R15, R25, R8, RZ ;  /* 0x00000008190f7224 */ /* 0x001fc800078e02ff */
[-C--:B------:R-:W-:Y:S02]  /*0e90*/  IMAD R15, R9, R24.reuse, R15 ;  /* 0x00000018090f7224 */ /* 0x080fe400078e020f */
[----:B------:R-:W-:-:S04]  /*0ea0*/  IMAD.WIDE.U32 R8, R8, R24, R12 ;  /* 0x0000001808087225 */ /* 0x000fc800078e000c */
[----:B-1----:R-:W-:Y:S01]  /*0eb0*/  IMAD R13, R23, R10, RZ ;  /* 0x0000000a170d7224 */ /* 0x002fe200078e02ff */
[----:B------:R-:W-:-:S03]  /*0ec0*/  IADD3 R9, PT, PT, R9, R15, RZ ;  /* 0x0000000f09097210 */ /* 0x000fc60007ffe0ff */
[C---:B------:R-:W-:Y:S02]  /*0ed0*/  IMAD R13, R22.reuse, R11, R13 ;  /* 0x0000000b160d7224 */ /* 0x040fe400078e020d */
[----:B------:R-:W-:Y:S01]  /*0ee0*/  IMAD.WIDE.U32 R22, R22, R10, R8 ;  /* 0x0000000a16167225 */ /* 0x000fe200078e0008 */
[----:B------:R-:W-:Y:S02]  /*0ef0*/  IADD3 R16, PT, PT, R16, 0x20, RZ ;  /* 0x0000002010107810 */ /* 0x000fe40007ffe0ff */
[----:B------:R-:W-:Y:S02]  /*0f00*/  LEA R17, R4, R17, 0x5 ;  /* 0x0000001104117211 */ /* 0x000fe400078e28ff */
[----:B------:R-:W-:Y:S01]  /*0f10*/  IADD3 R23, PT, PT, R23, R13, RZ ;  /* 0x0000000d17177210 */ /* 0x000fe20007ffe0ff */
[----:B------:R-:W-:Y:S06]  /*0f20*/  BAR.SYNC.DEFER_BLOCKING 0x0 ;  /* 0x0000000000007b1d */ /* 0x000fec0000010000 */
[----:B------:R-:W-:Y:S05]  /*0f30*/  BRA.U UP0, `(.L_x_2) ;  /* 0xfffffff100c87547 */ /* 0x000fea000b83ffff */
.L_x_1:
[----:B------:R-:W-:Y:S05]  /*0f40*/  @P0 EXIT ;  /* 0x000000000000094d */ /* 0x000fea0003800000 */
[----:B------:R-:W-:-:S09]  /*0f50*/  UISETP.NE.AND UP0, UPT, UR15, UR14, UPT ;  /* 0x0000000e0f00728c */ /* 0x000fd2000bf05270 */
[----:B------:R-:W-:Y:S05]  /*0f60*/  BRA.U UP0, `(.L_x_3) ;  /* 0x0000000100247547 */ /* 0x000fea000b800000 */
[----:B------:R-:W0:Y:S01]  /*0f70*/  LDCU UR4, c[0x0][0x364] ;  /* 0x00006c80ff0477ac */ /* 0x000e220008000800 */
[----:B------:R-:W1:Y:S01]  /*0f80*/  LDC.64 R6, c[0x0][0x390] ;  /* 0x0000e400ff067b82 */ /* 0x000e620000000a00 */
[----:B------:R-:W2:Y:S01]  /*0f90*/  LDCU UR5, c[0x0][0x360] ;  /* 0x00006c00ff0577ac */ /* 0x000ea20008000800 */
[----:B0-----:R-:W-:Y:S02]  /*0fa0*/  IMAD R2, R5, UR4, R2 ;  /* 0x0000000405027c24 */ /* 0x001fe4000f8e0202 */
[----:B--2---:R-:W-:-:S04]  /*0fb0*/  IMAD R3, R0, UR5, R3 ;  /* 0x0000000500037c24 */ /* 0x004fc8000f8e0203 */
[----:B------:R-:W-:-:S04]  /*0fc0*/  IMAD R3, R2, UR15, R3 ;  /* 0x0000000f02037c24 */ /* 0x000fc8000f8e0203 */
[----:B-1----:R-:W-:-:S05]  /*0fd0*/  IMAD.WIDE.U32 R2, R3, 0x8, R6 ;  /* 0x0000000803027825 */ /* 0x002fca00078e0006 */
[----:B------:R-:W-:Y:S01]  /*0fe0*/  STG.E.64 desc[UR8][R2.64], R22 ;  /* 0x0000001602007986 */ /* 0x000fe2000c101b08 */
[----:B------:R-:W-:Y:S05]  /*0ff0*/  EXIT ;  /* 0x000000000000794d */ /* 0x000fea0003800000 */
.L_x_3:
[----:B------:R-:W0:Y:S01]  /*1000*/  LDCU UR4, c[0x0][0x364] ;  /* 0x00006c80ff0477ac */ /* 0x000e220008000800 */
[----:B------:R-:W1:Y:S01]  /*1010*/  LDC.64 R6, c[0x0][0x390] ;  /* 0x0000e400ff067b82 */ /* 0x000e620000000a00 */
[----:B------:R-:W-:Y:S01]  /*1020*/  HFMA2 R23, -RZ, RZ, 0, 0 ;  /* 0x00000000ff177431 */ /* 0x000fe200000001ff */
[----:B------:R-:W2:Y:S01]  /*1030*/  LDCU UR5, c[0x0][0x360] ;  /* 0x00006c00ff0577ac */ /* 0x000ea20008000800 */
[----:B0-----:R-:W-:Y:S02]  /*1040*/  IMAD R2, R5, UR4, R2 ;  /* 0x0000000405027c24 */ /* 0x001fe4000f8e0202 */
[----:B--2---:R-:W-:-:S04]  /*1050*/  IMAD R3, R0, UR5, R3 ;  /* 0x0000000500037c24 */ /* 0x004fc8000f8e0203 */
[----:B------:R-:W-:-:S04]  /*1060*/  IMAD R3, R2, UR14, R3 ;  /* 0x0000000e02037c24 */ /* 0x000fc8000f8e0203 */
[----:B-1----:R-:W-:-:S05]  /*1070*/  IMAD.WIDE.U32 R2, R3, 0x8, R6 ;  /* 0x0000000803027825 */ /* 0x002fca00078e0006 */
[----:B------:R-:W-:Y:S01]  /*1080*/  STG.E.64 desc[UR8][R2.64], R22 ;  /* 0x0000001602007986 */ /* 0x000fe2000c101b08 */
[----:B------:R-:W-:Y:S05]  /*1090*/  EXIT ;  /* 0x000000000000794d */ /* 0x000fea0003800000 */
.L_x_4:
        /* <DEDUP_REMOVED lines=14> */
.L_x_38:


//--------------------- .text._Z13computeMatMulPiS_S_i --------------------------
	.section	.text._Z13computeMatMulPiS_S_i,"ax",@progbits
	.align	128
        .global         _Z13computeMatMulPiS_S_i
        .type           _Z13computeMatMulPiS_S_i,@function
        .size           _Z13computeMatMulPiS_S_i,(.L_x_39 - _Z13computeMatMulPiS_S_i)
        .other          _Z13computeMatMulPiS_S_i,@"STO_CUDA_ENTRY STV_DEFAULT"
_Z13computeMatMulPiS_S_i:
.text._Z13computeMatMulPiS_S_i:
[----:B------:R-:W-:Y:S01]  /*0000*/  LDC R1, c[0x0][0x37c] ;  /* 0x0000df00ff017b82 */ /* 0x000fe20000000800 */
[----:B------:R-:W0:Y:S01]  /*0010*/  S2R R0, SR_TID.X ;  /* 0x0000000000007919 */ /* 0x000e220000002100 */
[----:B------:R-:W1:Y:S01]  /*0020*/  LDCU UR22, c[0x0][0x398] ;  /* 0x00007300ff1677ac */ /* 0x000e620008000800 */
[----:B------:R-:W-:Y:S01]  /*0030*/  BSSY.RECONVERGENT B0, `(.L_x_5) ;  /* 0x00000e1000007945 */ /* 0x000fe20003800200 */
[----:B------:R-:W2:Y:S01]  /*0040*/  LDCU.64 UR20, c[0x0][0x358] ;  /* 0x00006b00ff1477ac */ /* 0x000ea20008000a00 */
[----:B-1----:R-:W-:-:S06]  /*0050*/  UISETP.GE.AND UP0, UPT, UR22, 0x1, UPT ;  /* 0x000000011600788c */ /* 0x002fcc000bf06270 */
[----:B------:R-:W-:-:S04]  /*0060*/  PLOP3.LUT P0, PT, PT, PT, UP0, 0x80, 0x8 ;  /* 0x000000000008781c */ /* 0x000fc80003f0f008 */
[----:B0-----:R-:W-:-:S13]  /*0070*/  ISETP.NE.OR P0, PT, R0, RZ, !P0 ;  /* 0x000000ff0000720c */ /* 0x001fda0004705670 */
[----:B--2---:R-:W-:Y:S05]  /*0080*/  @P0 BRA `(.L_x_6) ;  /* 0x0000000c006c0947 */ /* 0x004fea0003800000 */
[----:B------:R-:W0:Y:S01]  /*0090*/  S2UR UR5, SR_CTAID.X ;  /* 0x00000000000579c3 */ /* 0x000e220000002500 */
[----:B------:R-:W-:Y:S02]  /*00a0*/  UISETP.GE.U32.AND UP2, UPT, UR22, 0x10, UPT ;  /* 0x000000101600788c */ /* 0x000fe4000bf46070 */
[----:B------:R-:W-:Y:S01]  /*00b0*/  ULOP3.LUT UP1, UR40, UR22, 0xf, URZ, 0xc0, !UPT ;  /* 0x0000000f16287892 */ /* 0x000fe2000f82c0ff */
[----:B------:R-:W1:Y:S01]  /*00c0*/  LDCU UR23, c[0x0][0x370] ;  /* 0x00006e00ff1777ac */ /* 0x000e620008000800 */
[----:B------:R-:W-:-:S05]  /*00d0*/  UMOV UR4, URZ ;  /* 0x000000ff00047c82 */ /* 0x000fca0008000000 */
[----:B------:R-:W-:Y:S05]  /*00e0*/  BRA.U !UP2, `(.L_x_7) ;  /* 0x000000050abc7547 */ /* 0x000fea000b800000 */
[----:B------:R-:W2:Y:S01]  /*00f0*/  S2UR UR8, SR_CgaCtaId ;  /* 0x00000000000879c3 */ /* 0x000ea20000008800 */
[----:B------:R-:W-:Y:S01]  /*0100*/  UMOV UR7, 0x400 ;  /* 0x0000040000077882 */ /* 0x000fe20000000000 */
[----:B------:R-:W-:Y:S01]  /*0110*/  ULOP3.LUT UR4, UR22, 0x7ffffff0, URZ, 0xc0, !UPT ;  /* 0x7ffffff016047892 */ /* 0x000fe2000f8ec0ff */
[----:B0-----:R-:W-:Y:S01]  /*0120*/  UMOV UR6, UR5 ;  /* 0x0000000500067c82 */ /* 0x001fe20008000000 */
[----:B------:R-:W0:Y:S01]  /*0130*/  LDCU.64 UR10, c[0x0][0x388] ;  /* 0x00007100ff0a77ac */ /* 0x000e220008000a00 */
[----:B-1----:R-:W-:Y:S02]  /*0140*/  UIADD3 UR9, UPT, UPT, UR6, UR23, URZ ;  /* 0x0000001706097290 */ /* 0x002fe4000fffe0ff */
[----:B------:R-:W-:Y:S02]  /*0150*/  ULEA UR12, UR23, UR6, 0x1 ;  /* 0x00000006170c7291 */ /* 0x000fe4000f8e08ff */
[----:B------:R-:W-:Y:S02]  /*0160*/  UIMAD UR13, UR23, 0x3, UR6 ;  /* 0x00000003170d78a4 */ /* 0x000fe4000f8e0206 */
[----:B------:R-:W-:-:S02]  /*0170*/  ULEA UR14, UR23, UR6, 0x2 ;  /* 0x00000006170e7291 */ /* 0x000fc4000f8e10ff */
[----:B------:R-:W-:Y:S02]  /*0180*/  UIMAD UR15, UR23, 0x5, UR6 ;  /* 0x00000005170f78a4 */ /* 0x000fe4000f8e0206 */
[----:B------:R-:W-:Y:S02]  /*0190*/  UIMAD UR16, UR23, 0x6, UR6 ;  /* 0x00000006171078a4 */ /* 0x000fe4000f8e0206 */
[----:B------:R-:W-:Y:S02]  /*01a0*/  UIMAD UR17, UR23, 0x7, UR6 ;  /* 0x00000007171178a4 */ /* 0x000fe4000f8e0206 */
[----:B------:R-:W-:Y:S02]  /*01b0*/  ULEA UR18, UR23, UR6, 0x3 ;  /* 0x0000000617127291 */ /* 0x000fe4000f8e18ff */
[----:B--2---:R-:W-:Y:S02]  /*01c0*/  ULEA UR7, UR8, UR7, 0x18 ;  /* 0x0000000708077291 */ /* 0x004fe4000f8ec0ff */
[----:B------:R-:W-:-:S02]  /*01d0*/  UIMAD UR19, UR23, 0x9, UR6 ;  /* 0x00000009171378a4 */ /* 0x000fc4000f8e0206 */
[----:B------:R-:W-:Y:S02]  /*01e0*/  UIMAD UR24, UR23, 0xa, UR6 ;  /* 0x0000000a171878a4 */ /* 0x000fe4000f8e0206 */
[----:B------:R-:W-:Y:S02]  /*01f0*/  UIMAD UR25, UR23, 0xb, UR6 ;  /* 0x0000000b171978a4 */ /* 0x000fe4000f8e0206 */
[----:B------:R-:W-:Y:S02]  /*0200*/  UIMAD UR26, UR23, 0xc, UR6 ;  /* 0x0000000c171a78a4 */ /* 0x000fe4000f8e0206 */
[----:B------:R-:W-:Y:S02]  /*0210*/  UIMAD UR27, UR23, 0xd, UR6 ;  /* 0x0000000d171b78a4 */ /* 0x000fe4000f8e0206 */
[----:B------:R-:W-:Y:S02]  /*0220*/  UIMAD UR28, UR23, 0xe, UR6 ;  /* 0x0000000e171c78a4 */ /* 0x000fe4000f8e0206 */
[----:B------:R-:W-:-:S02]  /*0230*/  UIMAD UR29, UR23, 0xf, UR6 ;  /* 0x0000000f171d78a4 */ /* 0x000fc4000f8e0206 */
[----:B------:R-:W-:Y:S02]  /*0240*/  UIADD3 UR8, UPT, UPT, -UR4, URZ, URZ ;  /* 0x000000ff04087290 */ /* 0x000fe4000fffe1ff */
[----:B0-----:R-:W-:-:S12]  /*0250*/  UIADD3 UR7, UPT, UPT, UR7, 0x20, URZ ;  /* 0x0000002007077890 */ /* 0x001fd8000fffe0ff */
.L_x_8:
[----:B------:R-:W-:Y:S02]  /*0260*/  UIMAD.WIDE.U32 UR30, UR6, 0x4, UR10 ;  /* 0x00000004061e78a5 */ /* 0x000fe4000f8e000a */
[----:B------:R-:W-:Y:S02]  /*0270*/  UIMAD.WIDE.U32 UR32, UR9, 0x4, UR10 ;  /* 0x00000004092078a5 */ /* 0x000fe4000f8e000a */
[----:B------:R-:W-:Y:S02]  /*0280*/  UIMAD.WIDE.U32 UR34, UR14, 0x4, UR10 ;  /* 0x000000040e2278a5 */ /* 0x000fe4000f8e000a */
[----:B------:R-:W-:Y:S02]  /*0290*/  MOV R2, UR30 ;  /* 0x0000001e00027c02 */ /* 0x000fe40008000f00 */
[----:B------:R-:W-:Y:S01]  /*02a0*/  MOV R3, UR31 ;  /* 0x0000001f00037c02 */ /* 0x000fe20008000f00 */
[----:B--2---:R-:W-:Y:S01]  /*02b0*/  IMAD.U32 R11, RZ, RZ, UR33 ;  /* 0x00000021ff0b7e24 */ /* 0x004fe2000f8e00ff */
[----:B------:R-:W-:Y:S01]  /*02c0*/  MOV R10, UR32 ;  /* 0x00000020000a7c02 */ /* 0x000fe20008000f00 */
[----:B------:R-:W-:-:S02]  /*02d0*/  UIMAD.WIDE.U32 UR30, UR12, 0x4, UR10 ;  /* 0x000000040c1e78a5 */ /* 0x000fc4000f8e000a */
[----:B------:R-:W-:Y:S01]  /*02e0*/  UIMAD.WIDE.U32 UR32, UR13, 0x4, UR10 ;  /* 0x000000040d2078a5 */ /* 0x000fe2000f8e000a */
[----:B------:R-:W-:Y:S01]  /*02f0*/  MOV R16, UR34 ;  /* 0x0000002200107c02 */ /* 0x000fe20008000f00 */
[----:B------:R0:W2:Y:S01]  /*0300*/  LDG.E R4, desc[UR20][R2.64] ;  /* 0x0000001402047981 */ /* 0x0000a2000c1e1900 */
[----:B------:R-:W-:Y:S01]  /*0310*/  MOV R17, UR35 ;  /* 0x0000002300117c02 */ /* 0x000fe20008000f00 */
[----:B------:R-:W-:Y:S01]  /*0320*/  UIMAD.WIDE.U32 UR34, UR17, 0x4, UR10 ;  /* 0x00000004112278a5 */ /* 0x000fe2000f8e000a */
[----:B------:R-:W-:Y:S01]  /*0330*/  MOV R12, UR30 ;  /* 0x0000001e000c7c02 */ /* 0x000fe20008000f00 */
[----:B------:R-:W-:Y:S01]  /*0340*/  IMAD.U32 R15, RZ, RZ, UR33 ;  /* 0x00000021ff0f7e24 */ /* 0x000fe2000f8e00ff */
[----:B------:R-:W-:Y:S01]  /*0350*/  MOV R13, UR31 ;  /* 0x0000001f000d7c02 */ /* 0x000fe20008000f00 */
[----:B------:R-:W-:Y:S01]  /*0360*/  UIMAD.WIDE.U32 UR30, UR15, 0x4, UR10 ;  /* 0x000000040f1e78a5 */ /* 0x000fe2000f8e000a */
[----:B------:R-:W-:Y:S01]  /*0370*/  MOV R14, UR32 ;  /* 0x00000020000e7c02 */ /* 0x000fe20008000f00 */
[----:B------:R-:W-:Y:S01]  /*0380*/  UIMAD.WIDE.U32 UR32, UR16, 0x4, UR10 ;  /* 0x00000004102078a5 */ /* 0x000fe2000f8e000a */
[----:B------:R-:W-:Y:S01]  /*0390*/  MOV R20, UR34 ;  /* 0x0000002200147c02 */ /* 0x000fe20008000f00 */
[----:B------:R-:W-:Y:S01]  /*03a0*/  IMAD.U32 R21, RZ, RZ, UR35 ;  /* 0x00000023ff157e24 */ /* 0x000fe2000f8e00ff */
[----:B------:R-:W-:Y:S01]  /*03b0*/  UIMAD.WIDE.U32 UR34, UR24, 0x4, UR10 ;  /* 0x00000004182278a5 */ /* 0x000fe2000f8e000a */
[----:B0-----:R-:W-:Y:S01]  /*03c0*/  MOV R2, UR30 ;  /* 0x0000001e00027c02 */ /* 0x001fe20008000f00 */
[----:B------:R-:W-:Y:S01]  /*03d0*/  IMAD.U32 R3, RZ, RZ, UR31 ;  /* 0x0000001fff037e24 */ /* 0x000fe2000f8e00ff */
[----:B------:R-:W-:Y:S01]  /*03e0*/  MOV R18, UR32 ;  /* 0x0000002000127c02 */ /* 0x000fe20008000f00 */
[----:B------:R-:W-:Y:S01]  /*03f0*/  UIMAD.WIDE.U32 UR30, UR18, 0x4, UR10 ;  /* 0x00000004121e78a5 */ /* 0x000fe2000f8e000a */
[----:B------:R-:W-:Y:S01]  /*0400*/  MOV R19, UR33 ;  /* 0x0000002100137c02 */ /* 0x000fe20008000f00 */
[----:B------:R-:W-:Y:S01]  /*0410*/  UIMAD.WIDE.U32 UR32, UR19, 0x4, UR10 ;  /* 0x00000004132078a5 */ /* 0x000fe2000f8e000a */
[----:B------:R-:W-:Y:S01]  /*0420*/  MOV R26, UR34 ;  /* 0x00000022001a7c02 */ /* 0x000fe20008000f00 */
[----:B------:R-:W-:Y:S01]  /*0430*/  UIMAD.WIDE.U32 UR36, UR25, 0x4, UR10 ;  /* 0x00000004192478a5 */ /* 0x000fe2000f8e000a */
        /* <DEDUP_REMOVED lines=8> */
[----:B------:R-:W2:Y:S01]  /*04c0*/  LDG.E R5, desc[UR20][R10.64] ;  /* 0x000000140a057981 */ /* 0x000ea2000c1e1900 */
[----:B------:R-:W-:-:S03]  /*04d0*/  UIMAD.WIDE.U32 UR38, UR29, 0x4, UR10 ;  /* 0x000000041d2678a5 */ /* 0x000fc6000f8e000a */
[----:B------:R-:W2:Y:S01]  /*04e0*/  LDG.E R6, desc[UR20][R12.64] ;  /* 0x000000140c067981 */ /* 0x000ea2000c1e1900 */
[----:B------:R-:W-:Y:S01]  /*04f0*/  MOV R28, UR32 ;  /* 0x00000020001c7c02 */ /* 0x000fe20008000f00 */
[----:B------:R-:W-:Y:S02]  /*0500*/  IMAD.U32 R29, RZ, RZ, UR33 ;  /* 0x00000021ff1d7e24 */ /* 0x000fe4000f8e00ff */
[----:B------:R0:W3:Y:S04]  /*0510*/  LDG.E R9, desc[UR20][R2.64] ;  /* 0x0000001402097981 */ /* 0x0000e8000c1e1900 */
[----:B------:R1:W3:Y:S04]  /*0520*/  LDG.E R10, desc[UR20][R18.64] ;  /* 0x00000014120a7981 */ /* 0x0002e8000c1e1900 */
[----:B------:R4:W3:Y:S01]  /*0530*/  LDG.E R11, desc[UR20][R20.64] ;  /* 0x00000014140b7981 */ /* 0x0008e2000c1e1900 */
[----:B0-----:R-:W-:Y:S01]  /*0540*/  MOV R2, UR36 ;  /* 0x0000002400027c02 */ /* 0x001fe20008000f00 */
[----:B------:R-:W-:-:S02]  /*0550*/  IMAD.U32 R3, RZ, RZ, UR37 ;  /* 0x00000025ff037e24 */ /* 0x000fc4000f8e00ff */
[----:B------:R0:W5:Y:S01]  /*0560*/  LDG.E R12, desc[UR20][R22.64] ;  /* 0x00000014160c7981 */ /* 0x000162000c1e1900 */
[----:B-1----:R-:W-:Y:S02]  /*0570*/  MOV R18, UR34 ;  /* 0x0000002200127c02 */ /* 0x002fe40008000f00 */
[----:B------:R-:W-:Y:S01]  /*0580*/  MOV R19, UR35 ;  /* 0x0000002300137c02 */ /* 0x000fe20008000f00 */
[----:B------:R-:W2:Y:S01]  /*0590*/  LDG.E R7, desc[UR20][R14.64] ;  /* 0x000000140e077981 */ /* 0x000ea2000c1e1900 */
[----:B----4-:R-:W-:Y:S02]  /*05a0*/  MOV R20, UR30 ;  /* 0x0000001e00147c02 */ /* 0x010fe40008000f00 */
[----:B------:R-:W-:Y:S01]  /*05b0*/  MOV R21, UR31 ;  /* 0x0000001f00157c02 */ /* 0x000fe20008000f00 */
[----:B------:R-:W3:Y:S01]  /*05c0*/  LDG.E R8, desc[UR20][R16.64] ;  /* 0x0000001410087981 */ /* 0x000ee2000c1e1900 */
[----:B0-----:R-:W-:Y:S02]  /*05d0*/  MOV R22, UR38 ;  /* 0x0000002600167c02 */ /* 0x001fe40008000f00 */
[----:B------:R-:W-:Y:S01]  /*05e0*/  MOV R23, UR39 ;  /* 0x0000002700177c02 */ /* 0x000fe20008000f00 */
[----:B------:R-:W4:Y:S04]  /*05f0*/  LDG.E R18, desc[UR20][R18.64] ;  /* 0x0000001412127981 */ /* 0x000f28000c1e1900 */
[----:B------:R-:W5:Y:S04]  /*0600*/  LDG.E R13, desc[UR20][R24.64] ;  /* 0x00000014180d7981 */ /* 0x000f68000c1e1900 */
[----:B------:R-:W5:Y:S04]  /*0610*/  LDG.E R14, desc[UR20][R26.64] ;  /* 0x000000141a0e7981 */ /* 0x000f68000c1e1900 */
[----:B------:R-:W5:Y:S04]  /*0620*/  LDG.E R15, desc[UR20][R2.64] ;  /* 0x00000014020f7981 */ /* 0x000f68000c1e1900 */
[----:B------:R-:W4:Y:S04]  /*0630*/  LDG.E R16, desc[UR20][R20.64] ;  /* 0x0000001414107981 */ /* 0x000f28000c1e1900 */
[----:B------:R-:W4:Y:S04]  /*0640*/  LDG.E R17, desc[UR20][R28.64] ;  /* 0x000000141c117981 */ /* 0x000f28000c1e1900 */
[----:B------:R-:W4:Y:S01]  /*0650*/  LDG.E R19, desc[UR20][R22.64] ;  /* 0x0000001416137981 */ /* 0x000f22000c1e1900 */
[----:B------:R-:W-:-:S04]  /*0660*/  UIADD3 UR8, UPT, UPT, UR8, 0x10, URZ ;  /* 0x0000001008087890 */ /* 0x000fc8000fffe0ff */
[----:B------:R-:W-:Y:S02]  /*0670*/  UISETP.NE.AND UP2, UPT, UR8, URZ, UPT ;  /* 0x000000ff0800728c */ /* 0x000fe4000bf45270 */
[----:B------:R-:W-:Y:S02]  /*0680*/  ULEA UR9, UR23, UR9, 0x4 ;  /* 0x0000000917097291 */ /* 0x000fe4000f8e20ff */
[----:B------:R-:W-:Y:S02]  /*0690*/  ULEA UR12, UR23, UR12, 0x4 ;  /* 0x0000000c170c7291 */ /* 0x000fe4000f8e20ff */
[----:B------:R-:W-:Y:S02]  /*06a0*/  ULEA UR13, UR23, UR13, 0x4 ;  /* 0x0000000d170d7291 */ /* 0x000fe4000f8e20ff */
[----:B------:R-:W-:Y:S02]  /*06b0*/  ULEA UR14, UR23, UR14, 0x4 ;  /* 0x0000000e170e7291 */ /* 0x000fe4000f8e20ff */
[----:B------:R-:W-:-:S02]  /*06c0*/  ULEA UR15, UR23, UR15, 0x4 ;  /* 0x0000000f170f7291 */ /* 0x000fc4000f8e20ff */
[----:B------:R-:W-:Y:S02]  /*06d0*/  ULEA UR16, UR23, UR16, 0x4 ;  /* 0x0000001017107291 */ /* 0x000fe4000f8e20ff */
        /* <DEDUP_REMOVED lines=9> */
[----:B------:R-:W-:Y:S01]  /*0770*/  ULEA UR6, UR23, UR6, 0x4 ;  /* 0x0000000617067291 */ /* 0x000fe2000f8e20ff */
[----:B--2---:R2:W-:Y:S04]  /*0780*/  STS.128 [UR7+-0x20], R4 ;  /* 0xffffe004ff007988 */ /* 0x0045e80008000c07 */
[----:B---3--:R2:W-:Y:S04]  /*0790*/  STS.128 [UR7+-0x10], R8 ;  /* 0xfffff008ff007988 */ /* 0x0085e80008000c07 */
[----:B-----5:R2:W-:Y:S04]  /*07a0*/  STS.128 [UR7], R12 ;  /* 0x0000000cff007988 */ /* 0x0205e80008000c07 */
[----:B----4-:R2:W-:Y:S01]  /*07b0*/  STS.128 [UR7+0x10], R16 ;  /* 0x00001010ff007988 */ /* 0x0105e20008000c07 */
[----:B------:R-:W-:Y:S01]  /*07c0*/  UIADD3 UR7, UPT, UPT, UR7, 0x40, URZ ;  /* 0x0000004007077890 */ /* 0x000fe2000fffe0ff */
[----:B------:R-:W-:Y:S11]  /*07d0*/  BRA.U UP2, `(.L_x_8) ;  /* 0xfffffff902a07547 */ /* 0x000ff6000b83ffff */
.L_x_7:
[----:B------:R-:W-:Y:S05]  /*07e0*/  BRA.U !UP1, `(.L_x_6) ;  /* 0x0000000509947547 */ /* 0x000fea000b800000 */
[----:B------:R-:W-:Y:S02]  /*07f0*/  UISETP.GE.U32.AND UP1, UPT, UR40, 0x8, UPT ;  /* 0x000000082800788c */ /* 0x000fe4000bf26070 */
[----:B------:R-:W-:-:S04]  /*0800*/  ULOP3.LUT UR24, UR22, 0x7, URZ, 0xc0, !UPT ;  /* 0x0000000716187892 */ /* 0x000fc8000f8ec0ff */
[----:B------:R-:W-:-:S03]  /*0810*/  UISETP.NE.AND UP2, UPT, UR24, URZ, UPT ;  /* 0x000000ff1800728c */ /* 0x000fc6000bf45270 */
[----:B------:R-:W-:Y:S08]  /*0820*/  BRA.U !UP1, `(.L_x_9) ;  /* 0x0000000109c07547 */ /* 0x000ff0000b800000 */
[----:B01----:R-:W-:Y:S01]  /*0830*/  UIMAD UR6, UR4, UR23, UR5 ;  /* 0x00000017040672a4 */ /* 0x003fe2000f8e0205 */
[----:B------:R-:W0:Y:S03]  /*0840*/  LDCU.64 UR16, c[0x0][0x388] ;  /* 0x00007100ff1077ac */ /* 0x000e260008000a00 */
[----:B------:R-:W-:-:S04]  /*0850*/  UIADD3 UR8, UPT, UPT, UR6, UR23, URZ ;  /* 0x0000001706087290 */ /* 0x000fc8000fffe0ff */
[----:B------:R-:W-:-:S04]  /*0860*/  UIADD3 UR10, UPT, UPT, UR8, UR23, URZ ;  /* 0x00000017080a7290 */ /* 0x000fc8000fffe0ff */
[----:B------:R-:W-:-:S04]  /*0870*/  UIADD3 UR12, UPT, UPT, UR10, UR23, URZ ;  /* 0x000000170a0c7290 */ /* 0x000fc8000fffe0ff */
[----:B------:R-:W-:Y:S02]  /*0880*/  UIADD3 UR14, UPT, UPT, UR12, UR23, URZ ;  /* 0x000000170c0e7290 */ /* 0x000fe4000fffe0ff */
[----:B0-----:R-:W-:Y:S02]  /*0890*/  UIMAD.WIDE.U32 UR10, UR10, 0x4, UR16 ;  /* 0x000000040a0a78a5 */ /* 0x001fe4000f8e0010 */
[----:B------:R-:W-:Y:S02]  /*08a0*/  UIADD3 UR18, UPT, UPT, UR14, UR23, URZ ;  /* 0x000000170e127290 */ /* 0x000fe4000fffe0ff */
[----:B------:R-:W-:Y:S02]  /*08b0*/  UIMAD.WIDE.U32 UR6, UR6, 0x4, UR16 ;  /* 0x00000004060678a5 */ /* 0x000fe4000f8e0010 */
[----:B------:R-:W-:Y:S01]  /*08c0*/  UIADD3 UR19, UPT, UPT, UR18, UR23, URZ ;  /* 0x0000001712137290 */ /* 0x000fe2000fffe0ff */
[----:B--2---:R-:W-:Y:S01]  /*08d0*/  MOV R10, UR10 ;  /* 0x0000000a000a7c02 */ /* 0x004fe20008000f00 */
[----:B------:R-:W-:Y:S01]  /*08e0*/  UIMAD.WIDE.U32 UR8, UR8, 0x4, UR16 ;  /* 0x00000004080878a5 */ /* 0x000fe2000f8e0010 */
[----:B------:R-:W-:Y:S01]  /*08f0*/  IMAD.U32 R11, RZ, RZ, UR11 ;  /* 0x0000000bff0b7e24 */ /* 0x000fe2000f8e00ff */
[----:B------:R-:W-:Y:S01]  /*0900*/  UIADD3 UR10, UPT, UPT, UR19, UR23, URZ ;  /* 0x00000017130a7290 */ /* 0x000fe2000fffe0ff */
[----:B------:R-:W-:Y:S01]  /*0910*/  IMAD.U32 R2, RZ, RZ, UR6 ;  /* 0x00000006ff027e24 */ /* 0x000fe2000f8e00ff */
[----:B------:R-:W-:Y:S01]  /*0920*/  MOV R3, UR7 ;  /* 0x0000000700037c02 */ /* 0x000fe20008000f00 */
[----:B------:R-:W-:Y:S01]  /*0930*/  UIMAD.WIDE.U32 UR12, UR12, 0x4, UR16 ;  /* 0x000000040c0c78a5 */ /* 0x000fe2000f8e0010 */
[----:B------:R-:W-:Y:S01]  /*0940*/  MOV R8, UR8 ;  /* 0x0000000800087c02 */ /* 0x000fe20008000f00 */
[----:B------:R-:W-:Y:S01]  /*0950*/  UIMAD.WIDE.U32 UR14, UR14, 0x4, UR16 ;  /* 0x000000040e0e78a5 */ /* 0x000fe2000f8e0010 */
[----:B------:R-:W-:Y:S01]  /*0960*/  MOV R9, UR9 ;  /* 0x0000000900097c02 */ /* 0x000fe20008000f00 */
[----:B------:R-:W-:Y:S01]  /*0970*/  UIMAD.WIDE.U32 UR6, UR18, 0x4, UR16 ;  /* 0x00000004120678a5 */ /* 0x000fe2000f8e0010 */
[----:B------:R-:W2:Y:S01]  /*0980*/  LDG.E R4, desc[UR20][R2.64] ;  /* 0x0000001402047981 */ /* 0x000ea2000c1e1900 */
[----:B------:R-:W-:-:S02]  /*0990*/  UIMAD.WIDE.U32 UR8, UR19, 0x4, UR16 ;  /* 0x00000004130878a5 */ /* 0x000fc4000f8e0010 */
[----:B------:R-:W-:Y:S01]  /*09a0*/  UIMAD.WIDE.U32 UR10, UR10, 0x4, UR16 ;  /* 0x000000040a0a78a5 */ /* 0x000fe2000f8e0010 */
[----:B------:R-:W-:Y:S01]  /*09b0*/  MOV R12, UR12 ;  /* 0x0000000c000c7c02 */ /* 0x000fe20008000f00 */
[----:B------:R-:W-:Y:S01]  /*09c0*/  IMAD.U32 R16, RZ, RZ, UR6 ;  /* 0x00000006ff107e24 */ /* 0x000fe2000f8e00ff */
[----:B------:R-:W-:Y:S01]  /*09d0*/  MOV R13, UR13 ;  /* 0x0000000d000d7c02 */ /* 0x000fe20008000f00 */
[----:B------:R-:W2:Y:S01]  /*09e0*/  LDG.E R5, desc[UR20][R8.64] ;  /* 0x0000001408057981 */ /* 0x000ea2000c1e1900 */
[----:B------:R-:W-:Y:S01]  /*09f0*/  MOV R14, UR14 ;  /* 0x0000000e000e7c02 */ /* 0x000fe20008000f00 */
[----:B------:R-:W-:Y:S01]  /*0a00*/  IMAD.U32 R21, RZ, RZ, UR11 ;  /* 0x0000000bff157e24 */ /* 0x000fe2000f8e00ff */
[----:B------:R-:W-:Y:S01]  /*0a10*/  MOV R15, UR15 ;  /* 0x0000000f000f7c02 */ /* 0x000fe20008000f00 */
[----:B------:R-:W2:Y:S01]  /*0a20*/  LDG.E R6, desc[UR20][R10.64] ;  /* 0x000000140a067981 */ /* 0x000ea2000c1e1900 */
[----:B------:R-:W-:Y:S02]  /*0a30*/  MOV R17, UR7 ;  /* 0x0000000700117c02 */ /* 0x000fe40008000f00 */
[----:B------:R-:W-:Y:S01]  /*0a40*/  MOV R18, UR8 ;  /* 0x0000000800127c02 */ /* 0x000fe20008000f00 */
[----:B------:R-:W2:Y:S01]  /*0a50*/  LDG.E R7, desc[UR20][R12.64] ;  /* 0x000000140c077981 */ /* 0x000ea2000c1e1900 */
[----:B------:R-:W-:-:S02]  /*0a60*/  MOV R19, UR9 ;  /* 0x0000000900137c02 */ /* 0x000fc40008000f00 */
[----:B------:R-:W-:Y:S01]  /*0a70*/  MOV R20, UR10 ;  /* 0x0000000a00147c02 */ /* 0x000fe20008000f00 */
[----:B------:R-:W3:Y:S04]  /*0a80*/  LDG.E R24, desc[UR20][R14.64] ;  /* 0x000000140e187981 */ /* 0x000ee8000c1e1900 */
[----:B------:R-:W3:Y:S04]  /*0a90*/  LDG.E R25, desc[UR20][R16.64] ;  /* 0x0000001410197981 */ /* 0x000ee8000c1e1900 */
[----:B------:R-:W3:Y:S04]  /*0aa0*/  LDG.E R26, desc[UR20][R18.64] ;  /* 0x00000014121a7981 */ /* 0x000ee8000c1e1900 */
[----:B------:R-:W3:Y:S01]  /*0ab0*/  LDG.E R27, desc[UR20][R20.64] ;  /* 0x00000014141b7981 */ /* 0x000ee2000c1e1900 */
[----:B------:R-:W0:Y:S01]  /*0ac0*/  S2UR UR7, SR_CgaCtaId ;  /* 0x00000000000779c3 */ /* 0x000e220000008800 */
[----:B------:R-:W-:-:S02]  /*0ad0*/  UMOV UR6, 0x400 ;  /* 0x0000040000067882 */ /* 0x000fc40000000000 */
[----:B0-----:R-:W-:-:S04]  /*0ae0*/  ULEA UR6, UR7, UR6, 0x18 ;  /* 0x0000000607067291 */ /* 0x001fc8000f8ec0ff */
[----:B------:R-:W-:Y:S02]  /*0af0*/  ULEA UR6, UR4, UR6, 0x2 ;  /* 0x0000000604067291 */ /* 0x000fe4000f8e10ff */
[----:B------:R-:W-:-:S07]  /*0b00*/  UIADD3 UR4, UPT, UPT, UR4, 0x8, URZ ;  /* 0x0000000804047890 */ /* 0x000fce000fffe0ff */
[----:B--2---:R4:W-:Y:S04]  /*0b10*/  STS.128 [UR6], R4 ;  /* 0x00000004ff007988 */ /* 0x0049e80008000c06 */
[----:B---3--:R4:W-:Y:S02]  /*0b20*/  STS.128 [UR6+0x10], R24 ;  /* 0x00001018ff007988 */ /* 0x0089e40008000c06 */
.L_x_9:
[----:B------:R-:W-:Y:S05]  /*0b30*/  BRA.U !UP2, `(.L_x_6) ;  /* 0x000000010ac07547 */ /* 0x000fea000b800000 */
[----:B------:R-:W-:Y:S02]  /*0b40*/  UISETP.GE.U32.AND UP1, UPT, UR24, 0x4, UPT ;  /* 0x000000041800788c */ /* 0x000fe4000bf26070 */
[----:B------:R-:W-:-:S04]  /*0b50*/  ULOP3.LUT UR14, UR22, 0x3, URZ, 0xc0, !UPT ;  /* 0x00000003160e7892 */ /* 0x000fc8000f8ec0ff */
[----:B------:R-:W-:-:S03]  /*0b60*/  UISETP.NE.AND UP2, UPT, UR14, URZ, UPT ;  /* 0x000000ff0e00728c */ /* 0x000fc6000bf45270 */
[----:B------:R-:W-:Y:S08]  /*0b70*/  BRA.U !UP1, `(.L_x_10) ;  /* 0x00000001096c7547 */ /* 0x000ff0000b800000 */
[----:B------:R-:W3:Y:S01]  /*0b80*/  LDCU.64 UR6, c[0x0][0x388] ;  /* 0x00007100ff0677ac */ /* 0x000ee20008000a00 */
[----:B01----:R-:W-:-:S04]  /*0b90*/  UIMAD UR8, UR4, UR23, UR5 ;  /* 0x00000017040872a4 */ /* 0x003fc8000f8e0205 */
[----:B------:R-:W-:-:S04]  /*0ba0*/  UIADD3 UR10, UPT, UPT, UR8, UR23, URZ ;  /* 0x00000017080a7290 */ /* 0x000fc8000fffe0ff */
[----:B------:R-:W-:-:S04]  /*0bb0*/  UIADD3 UR12, UPT, UPT, UR10, UR23, URZ ;  /* 0x000000170a0c7290 */ /* 0x000fc8000fffe0ff */
[----:B------:R-:W-:Y:S02]  /*0bc0*/  UIADD3 UR15, UPT, UPT, UR12, UR23, URZ ;  /* 0x000000170c0f7290 */ /* 0x000fe4000fffe0ff */
[----:B---3--:R-:W-:Y:S02]  /*0bd0*/  UIMAD.WIDE.U32 UR8, UR8, 0x4, UR6 ;  /* 0x00000004080878a5 */ /* 0x008fe4000f8e0006 */
[----:B------:R-:W-:Y:S02]  /*0be0*/  UIMAD.WIDE.U32 UR10, UR10, 0x4, UR6 ;  /* 0x000000040a0a78a5 */ /* 0x000fe4000f8e0006 */
[----:B------:R-:W-:Y:S02]  /*0bf0*/  UIMAD.WIDE.U32 UR12, UR12, 0x4, UR6 ;  /* 0x000000040c0c78a5 */ /* 0x000fe4000f8e0006 */
[----:B------:R-:W-:Y:S01]  /*0c00*/  UIMAD.WIDE.U32 UR6, UR15, 0x4, UR6 ;  /* 0x000000040f0678a5 */ /* 0x000fe2000f8e0006 */
[----:B------:R-:W-:Y:S02]  /*0c10*/  MOV R2, UR8 ;  /* 0x0000000800027c02 */ /* 0x000fe40008000f00 */
[----:B------:R-:W-:Y:S01]  /*0c20*/  MOV R3, UR9 ;  /* 0x0000000900037c02 */ /* 0x000fe20008000f00 */
[----:B--2-4-:R-:W-:Y:S01]  /*0c30*/  IMAD.U32 R6, RZ, RZ, UR12 ;  /* 0x0000000cff067e24 */ /* 0x014fe2000f8e00ff */
[----:B------:R-:W-:-:S02]  /*0c40*/  MOV R4, UR10 ;  /* 0x0000000a00047c02 */ /* 0x000fc40008000f00 */
[----:B------:R-:W-:Y:S01]  /*0c50*/  MOV R5, UR11 ;  /* 0x0000000b00057c02 */ /* 0x000fe20008000f00 */
[----:B------:R-:W2:Y:S01]  /*0c60*/  LDG.E R12, desc[UR20][R2.64] ;  /* 0x00000014020c7981 */ /* 0x000ea2000c1e1900 */
[----:B------:R-:W-:Y:S02]  /*0c70*/  MOV R7, UR13 ;  /* 0x0000000d00077c02 */ /* 0x000fe40008000f00 */
[----:B------:R-:W-:Y:S01]  /*0c80*/  MOV R8, UR6 ;  /* 0x0000000600087c02 */ /* 0x000fe20008000f00 */
[----:B------:R-:W2:Y:S01]  /*0c90*/  LDG.E R13, desc[UR20][R4.64] ;  /* 0x00000014040d7981 */ /* 0x000ea2000c1e1900 */
[----:B------:R-:W-:-:S03]  /*0ca0*/  MOV R9, UR7 ;  /* 0x0000000700097c02 */ /* 0x000fc60008000f00 */
[----:B------:R-:W2:Y:S04]  /*0cb0*/  LDG.E R14, desc[UR20][R6.64] ;  /* 0x00000014060e7981 */ /* 0x000ea8000c1e1900 */
[----:B------:R-:W2:Y:S01]  /*0cc0*/  LDG.E R15, desc[UR20][R8.64] ;  /* 0x00000014080f7981 */ /* 0x000ea2000c1e1900 */
[----:B------:R-:W0:Y:S01]  /*0cd0*/  S2UR UR7, SR_CgaCtaId ;  /* 0x00000000000779c3 */ /* 0x000e220000008800 */
[----:B------:R-:W-:Y:S02]  /*0ce0*/  UMOV UR6, 0x400 ;  /* 0x0000040000067882 */ /* 0x000fe40000000000 */
[----:B0-----:R-:W-:-:S04]  /*0cf0*/  ULEA UR6, UR7, UR6, 0x18 ;  /* 0x0000000607067291 */ /* 0x001fc8000f8ec0ff */
[----:B------:R-:W-:Y:S02]  /*0d00*/  ULEA UR6, UR4, UR6, 0x2 ;  /* 0x0000000604067291 */ /* 0x000fe4000f8e10ff */
[----:B------:R-:W-:-:S07]  /*0d10*/  UIADD3 UR4, UPT, UPT, UR4, 0x4, URZ ;  /* 0x0000000404047890 */ /* 0x000fce000fffe0ff */
[----:B--2---:R3:W-:Y:S05]  /*0d20*/  STS.128 [UR6], R12 ;  /* 0x0000000cff007988 */ /* 0x0047ea0008000c06 */
.L_x_10:
[----:B------:R-:W-:Y:S05]  /*0d30*/  BRA.U !UP2, `(.L_x_6) ;  /* 0x000000010a407547 */ /* 0x000fea000b800000 */
[----:B------:R-:W5:Y:S01]  /*0d40*/  S2UR UR7, SR_CgaCtaId ;  /* 0x00000000000779c3 */ /* 0x000f620000008800 */
[----:B01----:R-:W-:Y:S01]  /*0d50*/  UIMAD UR5, UR23, UR4, UR5 ;  /* 0x00000004170572a4 */ /* 0x003fe2000f8e0205 */
[----:B------:R-:W-:Y:S01]  /*0d60*/  UMOV UR6, 0x400 ;  /* 0x0000040000067882 */ /* 0x000fe20000000000 */
[----:B------:R-:W-:-:S04]  /*0d70*/  UIADD3 UR14, UPT, UPT, -UR14, URZ, URZ ;  /* 0x000000ff0e0e7290 */ /* 0x000fc8000fffe1ff */
[----:B--2-4-:R-:W-:Y:S01]  /*0d80*/  MOV R7, UR5 ;  /* 0x0000000500077c02 */ /* 0x014fe20008000f00 */
[----:B------:R-:W0:Y:S01]  /*0d90*/  LDC.64 R4, c[0x0][0x388] ;  /* 0x0000e200ff047b82 */ /* 0x000e220000000a00 */
[----:B-----5:R-:W-:-:S04]  /*0da0*/  ULEA UR6, UR7, UR6, 0x18 ;  /* 0x0000000607067291 */ /* 0x020fc8000f8ec0ff */
[----:B------:R-:W-:-:S12]  /*0db0*/  ULEA UR4, UR4, UR6, 0x2 ;  /* 0x0000000604047291 */ /* 0x000fd8000f8e10ff */
.L_x_11:
[----:B0-----:R-:W-:-:S06]  /*0dc0*/  IMAD.WIDE.U32 R2, R7, 0x4, R4 ;  /* 0x0000000407027825 */ /* 0x001fcc00078e0004 */
[----:B------:R-:W2:Y:S01]  /*0dd0*/  LDG.E R2, desc[UR20][R2.64] ;  /* 0x0000001402027981 */ /* 0x000ea2000c1e1900 */
[----:B------:R-:W-:Y:S01]  /*0de0*/  UIADD3 UR14, UPT, UPT, UR14, 0x1, URZ ;  /* 0x000000010e0e7890 */ /* 0x000fe2000fffe0ff */
[----:B------:R-:W-:-:S03]  /*0df0*/  VIADD R7, R7, UR23 ;  /* 0x0000001707077c36 */ /* 0x000fc60008000000 */
[----:B------:R-:W-:Y:S01]  /*0e00*/  UISETP.NE.AND UP1, UPT, UR14, URZ, UPT ;  /* 0x000000ff0e00728c */ /* 0x000fe2000bf25270 */
[----:B--2---:R0:W-:Y:S01]  /*0e10*/  STS [UR4], R2 ;  /* 0x00000002ff007988 */ /* 0x0041e20008000804 */
[----:B------:R-:W-:-:S07]  /*0e20*/  UIADD3 UR4, UPT, UPT, UR4, 0x4, URZ ;  /* 0x0000000404047890 */ /* 0x000fce000fffe0ff */
[----:B------:R-:W-:Y:S05]  /*0e30*/  BRA.U UP1, `(.L_x_11) ;  /* 0xfffffffd01e07547 */ /* 0x000fea000b83ffff */
.L_x_6:
[----:B01----:R-:W-:Y:S05]  /*0e40*/  BSYNC.RECONVERGENT B0 ;  /* 0x0000000000007941 */ /* 0x003fea0003800200 */
.L_x_5:
[----:B------:R-:W0:Y:S01]  /*0e50*/  S2R R0, SR_TID.X ;  /* 0x0000000000007919 */ /* 0x000e220000002100 */
[----:B--2-4-:R-:W-:Y:S01]  /*0e60*/  HFMA2 R5, -RZ, RZ, 0, 0 ;  /* 0x00000000ff057431 */ /* 0x014fe200000001ff */
[----:B------:R-:W-:Y:S06]  /*0e70*/  BAR.SYNC.DEFER_BLOCKING 0x0 ;  /* 0x0000000000007b1d */ /* 0x000fec0000010000 */
[----:B------:R-:W-:Y:S05]  /*0e80*/  BRA.U !UP0, `(.L_x_12) ;  /* 0x0000000908cc7547 */ /* 0x000fea000b800000 */
[----:B------:R-:W-:Y:S01]  /*0e90*/  UISETP.GE.U32.AND UP0, UPT, UR22, 0x10, UPT ;  /* 0x000000101600788c */ /* 0x000fe2000bf06070 */
[----:B------:R-:W-:Y:S01]  /*0ea0*/  MOV R3, RZ ;  /* 0x000000ff00037202 */ /* 0x000fe20000000f00 */
[----:B------:R-:W-:Y:S01]  /*0eb0*/  ULOP3.LUT UR6, UR22, 0xf, URZ, 0xc0, !UPT ;  /* 0x0000000f16067892 */ /* 0x000fe2000f8ec0ff */
[----:B------:R-:W-:-:S03]  /*0ec0*/  MOV R5, RZ ;  /* 0x000000ff00057202 */ /* 0x000fc60000000f00 */
[----:B------:R-:W-:-:S03]  /*0ed0*/  UISETP.NE.AND UP1, UPT, UR6, URZ, UPT ;  /* 0x000000ff0600728c */ /* 0x000fc6000bf25270 */
[----:B------:R-:W-:Y:S08]  /*0ee0*/  BRA.U !UP0, `(.L_x_13) ;  /* 0x00000005084c7547 */ /* 0x000ff0000b800000 */
[----:B------:R-:W1:Y:S01]  /*0ef0*/  S2UR UR5, SR_CgaCtaId ;  /* 0x00000000000579c3 */ /* 0x000e620000008800 */
[----:B------:R-:W-:Y:S02]  /*0f00*/  ULOP3.LUT UR7, UR22, 0x7ffffff0, URZ, 0xc0, !UPT ;  /* 0x7ffffff016077892 */ /* 0x000fe4000f8ec0ff */
[----:B------:R-:W-:Y:S01]  /*0f10*/  MOV R3, UR22 ;  /* 0x0000001600037c02 */ /* 0x000fe20008000f00 */
[----:B------:R-:W-:Y:S01]  /*0f20*/  UMOV UR4, 0x400 ;  /* 0x0000040000047882 */ /* 0x000fe20000000000 */
[----:B------:R-:W-:-:S03]  /*0f30*/  IMAD.MOV.U32 R5, RZ, RZ, RZ ;  /* 0x000000ffff057224 */ /* 0x000fc600078e00ff */
[----:B0-----:R-:W-:Y:S01]  /*0f40*/  IMAD R2, R0, R3, 0x7 ;  /* 0x0000000700027424 */ /* 0x001fe200078e0203 */
[----:B------:R-:W-:Y:S01]  /*0f50*/  MOV R3, UR7 ;  /* 0x0000000700037c02 */ /* 0x000fe20008000f00 */
[----:B-1----:R-:W-:Y:S02]  /*0f60*/  ULEA UR4, UR5, UR4, 0x18 ;  /* 0x0000000405047291 */ /* 0x002fe4000f8ec0ff */
[----:B------:R-:W-:Y:S02]  /*0f70*/  UIADD3 UR5, UPT, UPT, -UR7, URZ, URZ ;  /* 0x000000ff07057290 */ /* 0x000fe4000fffe1ff */
[----:B------:R-:W-:-:S12]  /*0f80*/  UIADD3 UR4, UPT, UPT, UR4, 0x20, URZ ;  /* 0x0000002004047890 */ /* 0x000fd8000fffe0ff */
.L_x_14:
[----:B------:R-:W0:Y:S01]  /*0f90*/  LDC.64 R26, c[0x0][0x380] ;  /* 0x0000e000ff1a7b82 */ /* 0x000e220000000a00 */
[C---:B------:R-:W-:Y:S02]  /*0fa0*/  IADD3 R9, PT, PT, R2.reuse, -0x7, RZ ;  /* 0xfffffff902097810 */ /* 0x040fe40007ffe0ff */
[----:B------:R-:W-:-:S03]  /*0fb0*/  IADD3 R7, PT, PT, R2, -0x6, RZ ;  /* 0xfffffffa02077810 */ /* 0x000fc60007ffe0ff */
[----:B0-----:R-:W-:-:S04]  /*0fc0*/  IMAD.WIDE.U32 R8, R9, 0x4, R26 ;  /* 0x0000000409087825 */ /* 0x001fc800078e001a */
[----:B------:R-:W-:Y:S01]  /*0fd0*/  IMAD.WIDE.U32 R6, R7, 0x4, R26 ;  /* 0x0000000407067825 */ /* 0x000fe200078e001a */
[----:B------:R0:W2:Y:S05]  /*0fe0*/  LDG.E R4, desc[UR20][R8.64] ;  /* 0x0000001408047981 */ /* 0x0000aa000c1e1900 */
[----:B------:R-:W4:Y:S01]  /*0ff0*/  LDG.E R6, desc[UR20][R6.64] ;  /* 0x0000001406067981 */ /* 0x000f22000c1e1900 */
[C---:B------:R-:W-:Y:S01]  /*1000*/  IADD3 R11, PT, PT, R2.reuse, -0x5, RZ ;  /* 0xfffffffb020b7810 */ /* 0x040fe20007ffe0ff */
[----:B------:R-:W-:-:S04]  /*1010*/  VIADD R17, R2, 0xfffffffc ;  /* 0xfffffffc02117836 */ /* 0x000fc80000000000 */
[----:B------:R-:W-:-:S04]  /*1020*/  IMAD.WIDE.U32 R10, R11, 0x4, R26 ;  /* 0x000000040b0a7825 */ /* 0x000fc800078e001a */
[----:B------:R-:W-:Y:S01]  /*1030*/  IMAD.WIDE.U32 R16, R17, 0x4, R26 ;  /* 0x0000000411107825 */ /* 0x000fe200078e001a */
[----:B------:R1:W5:Y:S01]  /*1040*/  LDG.E R29, desc[UR20][R10.64] ;  /* 0x000000140a1d7981 */ /* 0x000362000c1e1900 */
[----:B------:R-:W-:-:S03]  /*1050*/  IADD3 R19, PT, PT, R2, -0x3, RZ ;  /* 0xfffffffd02137810 */ /* 0x000fc60007ffe0ff */
[----:B------:R-:W5:Y:S01]  /*1060*/  LDG.E R28, desc[UR20][R16.64] ;  /* 0x00000014101c7981 */ /* 0x000f62000c1e1900 */
[----:B------:R-:W-:Y:S01]  /*1070*/  IADD3 R21, PT, PT, R2, -0x2, RZ ;  /* 0xfffffffe02157810 */ /* 0x000fe20007ffe0ff */
[----:B------:R-:W-:-:S04]  /*1080*/  IMAD.WIDE.U32 R18, R19, 0x4, R26 ;  /* 0x0000000413127825 */ /* 0x000fc800078e001a */
[--C-:B------:R-:W-:Y:S01]  /*1090*/  IMAD.WIDE.U32 R20, R21, 0x4, R26.reuse ;  /* 0x0000000415147825 */ /* 0x100fe200078e001a */
[----:B---3--:R-:W3:Y:S04]  /*10a0*/  LDG.E R13, desc[UR20][R18.64] ;  /* 0x00000014120d7981 */ /* 0x008ee8000c1e1900 */
[----:B------:R1:W3:Y:S01]  /*10b0*/  LDG.E R12, desc[UR20][R20.64] ;  /* 0x00000014140c7981 */ /* 0x0002e2000c1e1900 */
[C---:B------:R-:W-:Y:S01]  /*10c0*/  IADD3 R25, PT, PT, R2.reuse, -0x1, RZ ;  /* 0xffffffff02197810 */ /* 0x040fe20007ffe0ff */
[C---:B------:R-:W-:Y:S01]  /*10d0*/  IMAD.WIDE.U32 R14, R2.reuse, 0x4, R26 ;  /* 0x00000004020e7825 */ /* 0x040fe200078e001a */
[----:B------:R-:W-:-:S03]  /*10e0*/  IADD3 R23, PT, PT, R2, 0x1, RZ ;  /* 0x0000000102177810 */ /* 0x000fc60007ffe0ff */
[--C-:B------:R-:W-:Y:S01]  /*10f0*/  IMAD.WIDE.U32 R24, R25, 0x4, R26.reuse ;  /* 0x0000000419187825 */ /* 0x100fe200078e001a */
[----:B------:R-:W3:Y:S04]  /*1100*/  LDG.E R16, desc[UR20][R14.64] ;  /* 0x000000140e107981 */ /* 0x000ee8000c1e1900 */
[----:B------:R1:W3:Y:S01]  /*1110*/  LDG.E R17, desc[UR20][R24.64] ;  /* 0x0000001418117981 */ /* 0x0002e2000c1e1900 */
[C---:B0-----:R-:W-:Y:S02]  /*1120*/  VIADD R9, R2.reuse, 0x2 ;  /* 0x0000000202097836 */ /* 0x041fe40000000000 */
[----:B------:R-:W-:Y:S01]  /*1130*/  IMAD.WIDE.U32 R22, R23, 0x4, R26 ;  /* 0x0000000417167825 */ /* 0x000fe200078e001a */
[----:B-1----:R-:W-:-:S03]  /*1140*/  IADD3 R11, PT, PT, R2, 0x3, RZ ;  /* 0x00000003020b7810 */ /* 0x002fc60007ffe0ff */
[--C-:B------:R-:W-:Y:S01]  /*1150*/  IMAD.WIDE.U32 R8, R9, 0x4, R26.reuse ;  /* 0x0000000409087825 */ /* 0x100fe200078e001a */
[----:B------:R-:W3:Y:S01]  /*1160*/  LDG.E R19, desc[UR20][R22.64] ;  /* 0x0000001416137981 */ /* 0x000ee2000c1e1900 */
[C---:B------:R-:W-:Y:S02]  /*1170*/  IADD3 R7, PT, PT, R2.reuse, 0x4, RZ ;  /* 0x0000000402077810 */ /* 0x040fe40007ffe0ff */
[----:B------:R-:W-:Y:S01]  /*1180*/  IMAD.WIDE.U32 R10, R11, 0x4, R26 ;  /* 0x000000040b0a7825 */ /* 0x000fe200078e001a */
[----:B------:R0:W3:Y:S01]  /*1190*/  LDG.E R18, desc[UR20][R8.64] ;  /* 0x0000001408127981 */ /* 0x0000e2000c1e1900 */
[----:B------:R-:W-:-:S03]  /*11a0*/  IADD3 R20, PT, PT, R2, 0x5, RZ ;  /* 0x0000000502147810 */ /* 0x000fc60007ffe0ff */
[----:B------:R1:W3:Y:S01]  /*11b0*/  LDG.E R21, desc[UR20][R10.64] ;  /* 0x000000140a157981 */ /* 0x0002e2000c1e1900 */
[----:B------:R-:W-:Y:S01]  /*11c0*/  IADD3 R25, PT, PT, R2, 0x6, RZ ;  /* 0x0000000602197810 */ /* 0x000fe20007ffe0ff */
[----:B------:R-:W-:-:S04]  /*11d0*/  IMAD.WIDE.U32 R14, R20, 0x4, R26 ;  /* 0x00000004140e7825 */ /* 0x000fc800078e001a */
[--C-:B0-----:R-:W-:Y:S01]  /*11e0*/  IMAD.WIDE.U32 R8, R7, 0x4, R26.reuse ;  /* 0x0000000407087825 */ /* 0x101fe200078e001a */
[----:B------:R0:W3:Y:S04]  /*11f0*/  LDG.E R23, desc[UR20][R14.64] ;  /* 0x000000140e177981 */ /* 0x0000e8000c1e1900 */
[----:B------:R0:W3:Y:S01]  /*1200*/  LDG.E R20, desc[UR20][R8.64] ;  /* 0x0000001408147981 */ /* 0x0000e2000c1e1900 */
[C---:B-1----:R-:W-:Y:S02]  /*1210*/  VIADD R11, R2.reuse, 0x7 ;  /* 0x00000007020b7836 */ /* 0x042fe40000000000 */
[----:B------:R-:W-:Y:S01]  /*1220*/  IMAD.WIDE.U32 R24, R25, 0x4, R26 ;  /* 0x0000000419187825 */ /* 0x000fe200078e001a */
[----:B------:R-:W-:-:S03]  /*1230*/  IADD3 R7, PT, PT, R2, 0x8, RZ ;  /* 0x0000000802077810 */ /* 0x000fc60007ffe0ff */
[--C-:B0-----:R-:W-:Y:S01]  /*1240*/  IMAD.WIDE.U32 R14, R11, 0x4, R26.reuse ;  /* 0x000000040b0e7825 */ /* 0x101fe200078e001a */
[----:B------:R-:W3:Y:S03]  /*1250*/  LDG.E R22, desc[UR20][R24.64] ;  /* 0x0000001418167981 */ /* 0x000ee6000c1e1900 */
[----:B------:R-:W-:Y:S01]  /*1260*/  IMAD.WIDE.U32 R26, R7, 0x4, R26 ;  /* 0x00000004071a7825 */ /* 0x000fe200078e001a */
[----:B------:R-:W2:Y:S04]  /*1270*/  LDS.128 R8, [UR4+-0x20] ;  /* 0xffffe004ff087984 */ /* 0x000ea80008000c00 */
[----:B------:R0:W3:Y:S04]  /*1280*/  LDG.E R25, desc[UR20][R14.64] ;  /* 0x000000140e197981 */ /* 0x0000e8000c1e1900 */
[----:B------:R-:W3:Y:S01]  /*1290*/  LDG.E R24, desc[UR20][R26.64] ;  /* 0x000000141a187981 */ /* 0x000ee2000c1e1900 */
[----:B------:R-:W-:-:S04]  /*12a0*/  UIADD3 UR5, UPT, UPT, UR5, 0x10, URZ ;  /* 0x0000001005057890 */ /* 0x000fc8000fffe0ff */
[----:B------:R-:W-:Y:S01]  /*12b0*/  UISETP.NE.AND UP0, UPT, UR5, URZ, UPT ;  /* 0x000000ff0500728c */ /* 0x000fe2000bf05270 */
[----:B------:R-:W-:Y:S01]  /*12c0*/  IADD3 R2, PT, PT, R2, 0x10, RZ ;  /* 0x0000001002027810 */ /* 0x000fe20007ffe0ff */
[----:B--2---:R-:W-:-:S04]  /*12d0*/  IMAD R4, R4, R8, R5 ;  /* 0x0000000804047224 */ /* 0x004fc800078e0205 */
[----:B----4-:R-:W-:Y:S02]  /*12e0*/  IMAD R9, R9, R6, R4 ;  /* 0x0000000609097224 */ /* 0x010fe400078e0204 */
[----:B------:R-:W3:Y:S02]  /*12f0*/  LDS.128 R4, [UR4+-0x10] ;  /* 0xfffff004ff047984 */ /* 0x000ee40008000c00 */
[----:B-----5:R-:W-:-:S04]  /*1300*/  IMAD R9, R10, R29, R9 ;  /* 0x0000001d0a097224 */ /* 0x020fc800078e0209 */
[----:B------:R-:W-:Y:S02]  /*1310*/  IMAD R28, R11, R28, R9 ;  /* 0x0000001c0b1c7224 */ /* 0x000fe400078e0209 */
[----:B------:R-:W1:Y:S02]  /*1320*/  LDS.128 R8, [UR4] ;  /* 0x00000004ff087984 */ /* 0x000e640008000c00 */
[----:B---3--:R-:W-:-:S04]  /*1330*/  IMAD R4, R13, R4, R28 ;  /* 0x000000040d047224 */ /* 0x008fc800078e021c */
[----:B------:R-:W-:Y:S02]  /*1340*/  IMAD R4, R5, R12, R4 ;  /* 0x0000000c05047224 */ /* 0x000fe400078e0204 */
[----:B0-----:R-:W0:Y:S02]  /*1350*/  LDS.128 R12, [UR4+0x10] ;  /* 0x00001004ff0c7984 */ /* 0x001e240008000c00 */
[----:B------:R-:W-:-:S04]  /*1360*/  IMAD R4, R6, R17, R4 ;  /* 0x0000001106047224 */ /* 0x000fc800078e0204 */
[----:B------:R-:W-:-:S04]  /*1370*/  IMAD R4, R7, R16, R4 ;  /* 0x0000001007047224 */ /* 0x000fc800078e0204 */
[----:B-1----:R-:W-:-:S04]  /*1380*/  IMAD R4, R19, R8, R4 ;  /* 0x0000000813047224 */ /* 0x002fc800078e0204 */
[----:B------:R-:W-:-:S04]  /*1390*/  IMAD R4, R9, R18, R4 ;  /* 0x0000001209047224 */ /* 0x000fc800078e0204 */
[----:B------:R-:W-:-:S04]  /*13a0*/  IMAD R4, R10, R21, R4 ;  /* 0x000000150a047224 */ /* 0x000fc800078e0204 */
[----:B------:R-:W-:Y:S01]  /*13b0*/  IMAD R4, R11, R20, R4 ;  /* 0x000000140b047224 */ /* 0x000fe200078e0204 */
[----:B------:R-:W-:-:S03]  /*13c0*/  UIADD3 UR4, UPT, UPT, UR4, 0x40, URZ ;  /* 0x0000004004047890 */ /* 0x000fc6000fffe0ff */
[----:B0-----:R-:W-:-:S04]  /*13d0*/  IMAD R4, R23, R12, R4 ;  /* 0x0000000c17047224 */ /* 0x001fc800078e0204 */
[----:B------:R-:W-:-:S04]  /*13e0*/  IMAD R4, R13, R22, R4 ;  /* 0x000000160d047224 */ /* 0x000fc800078e0204 */
[----:B------:R-:W-:-:S04]  /*13f0*/  IMAD R4, R14, R25, R4 ;  /* 0x000000190e047224 */ /* 0x000fc800078e0204 */
[----:B------:R-:W-:Y:S01]  /*1400*/  IMAD R5, R15, R24, R4 ;  /* 0x000000180f057224 */ /* 0x000fe200078e0204 */
[----:B------:R-:W-:Y:S06]  /*1410*/  BRA.U UP0, `(.L_x_14) ;  /* 0xfffffff900dc7547 */ /* 0x000fec000b83ffff */
.L_x_13:
[----:B------:R-:W-:Y:S05]  /*1420*/  BRA.U !UP1, `(.L_x_12) ;  /* 0x0000000509647547 */ /* 0x000fea000b800000 */
[----:B------:R-:W-:Y:S02]  /*1430*/  UISETP.GE.U32.AND UP0, UPT, UR6, 0x8, UPT ;  /* 0x000000080600788c */ /* 0x000fe4000bf06070 */
[----:B------:R-:W-:-:S04]  /*1440*/  ULOP3.LUT UR5, UR22, 0x7, URZ, 0xc0, !UPT ;  /* 0x0000000716057892 */ /* 0x000fc8000f8ec0ff */
[----:B------:R-:W-:-:S03]  /*1450*/  UISETP.NE.AND UP1, UPT, UR5, URZ, UPT ;  /* 0x000000ff0500728c */ /* 0x000fc6000bf25270 */
[----:B------:R-:W-:Y:S08]  /*1460*/  BRA.U !UP0, `(.L_x_15) ;  /* 0x0000000108a07547 */ /* 0x000ff0000b800000 */
[----:B------:R-:W1:Y:S01]  /*1470*/  LDC.64 R6, c[0x0][0x380] ;  /* 0x0000e000ff067b82 */ /* 0x000e620000000a00 */
[----:B0-----:R-:W-:-:S05]  /*1480*/  IMAD R25, R0, UR22, R3 ;  /* 0x0000001600197c24 */ /* 0x001fca000f8e0203 */
[C---:B------:R-:W-:Y:S02]  /*1490*/  IADD3 R11, PT, PT, R25.reuse, 0x1, RZ ;  /* 0x00000001190b7810 */ /* 0x040fe40007ffe0ff */
[C---:B---3--:R-:W-:Y:S01]  /*14a0*/  IADD3 R13, PT, PT, R25.reuse, 0x2, RZ ;  /* 0x00000002190d7810 */ /* 0x048fe20007ffe0ff */
[C---:B------:R-:W-:Y:S01]  /*14b0*/  VIADD R15, R25.reuse, 0x3 ;  /* 0x00000003190f7836 */ /* 0x040fe20000000000 */
[C---:B------:R-:W-:Y:S01]  /*14c0*/  IADD3 R23, PT, PT, R25.reuse, 0x4, RZ ;  /* 0x0000000419177810 */ /* 0x040fe20007ffe0ff */
[----:B-1----:R-:W-:-:S04]  /*14d0*/  IMAD.WIDE.U32 R8, R25, 0x4, R6 ;  /* 0x0000000419087825 */ /* 0x002fc800078e0006 */
[--C-:B------:R-:W-:Y:S01]  /*14e0*/  IMAD.WIDE.U32 R10, R11, 0x4, R6.reuse ;  /* 0x000000040b0a7825 */ /* 0x100fe200078e0006 */
[----:B------:R0:W2:Y:S03]  /*14f0*/  LDG.E R2, desc[UR20][R8.64] ;  /* 0x0000001408027981 */ /* 0x0000a6000c1e1900 */
[--C-:B------:R-:W-:Y:S01]  /*1500*/  IMAD.WIDE.U32 R12, R13, 0x4, R6.reuse ;  /* 0x000000040d0c7825 */ /* 0x100fe200078e0006 */
[----:B------:R1:W3:Y:S03]  /*1510*/  LDG.E R4, desc[UR20][R10.64] ;  /* 0x000000140a047981 */ /* 0x0002e6000c1e1900 */
[----:B------:R-:W-:Y:S01]  /*1520*/  IMAD.WIDE.U32 R14, R15, 0x4, R6 ;  /* 0x000000040f0e7825 */ /* 0x000fe200078e0006 */
[----:B------:R-:W4:Y:S01]  /*1530*/  LDG.E R17, desc[UR20][R12.64] ;  /* 0x000000140c117981 */ /* 0x000f22000c1e1900 */
[----:B------:R-:W-:-:S02]  /*1540*/  IADD3 R21, PT, PT, R25, 0x5, RZ ;  /* 0x0000000519157810 */ /* 0x000fc40007ffe0ff */
[--C-:B------:R-:W-:Y:S01]  /*1550*/  IMAD.WIDE.U32 R22, R23, 0x4, R6.reuse ;  /* 0x0000000417167825 */ /* 0x100fe200078e0006 */
[----:B------:R5:W4:Y:S01]  /*1560*/  LDG.E R16, desc[UR20][R14.64] ;  /* 0x000000140e107981 */ /* 0x000b22000c1e1900 */
[----:B------:R-:W-:Y:S02]  /*1570*/  IADD3 R27, PT, PT, R25, 0x6, RZ ;  /* 0x00000006191b7810 */ /* 0x000fe40007ffe0ff */
[--C-:B------:R-:W-:Y:S01]  /*1580*/  IMAD.WIDE.U32 R20, R21, 0x4, R6.reuse ;  /* 0x0000000415147825 */ /* 0x100fe200078e0006 */
[----:B------:R-:W4:Y:S01]  /*1590*/  LDG.E R19, desc[UR20][R22.64] ;  /* 0x0000001416137981 */ /* 0x000f22000c1e1900 */
[----:B0-----:R-:W-:Y:S02]  /*15a0*/  IADD3 R9, PT, PT, R25, 0x7, RZ ;  /* 0x0000000719097810 */ /* 0x001fe40007ffe0ff */
[--C-:B------:R-:W-:Y:S01]  /*15b0*/  IMAD.WIDE.U32 R24, R27, 0x4, R6.reuse ;  /* 0x000000041b187825 */ /* 0x100fe200078e0006 */
[----:B------:R-:W4:Y:S03]  /*15c0*/  LDG.E R18, desc[UR20][R20.64] ;  /* 0x0000001414127981 */ /* 0x000f26000c1e1900 */
[----:B------:R-:W-:-:S02]  /*15d0*/  IMAD.WIDE.U32 R26, R9, 0x4, R6 ;  /* 0x00000004091a7825 */ /* 0x000fc400078e0006 */
[----:B------:R-:W4:Y:S04]  /*15e0*/  LDG.E R7, desc[UR20][R24.64] ;  /* 0x0000001418077981 */ /* 0x000f28000c1e1900 */
[----:B------:R-:W4:Y:S01]  /*15f0*/  LDG.E R6, desc[UR20][R26.64] ;  /* 0x000000141a067981 */ /* 0x000f22000c1e1900 */
[----:B------:R-:W-:Y:S01]  /*1600*/  MOV R8, 0x400 ;  /* 0x0000040000087802 */ /* 0x000fe20000000f00 */
[----:B------:R-:W0:Y:S03]  /*1610*/  S2R R9, SR_CgaCtaId ;  /* 0x0000000000097919 */ /* 0x000e260000008800 */
[----:B0-----:R-:W-:-:S05]  /*1620*/  LEA R8, R9, R8, 0x18 ;  /* 0x0000000809087211 */ /* 0x001fca00078ec0ff */
[C---:B------:R-:W-:Y:S01]  /*1630*/  IMAD R28, R3.reuse, 0x4, R8 ;  /* 0x00000004031c7824 */ /* 0x040fe200078e0208 */
[----:B------:R-:W-:-:S04]  /*1640*/  IADD3 R3, PT, PT, R3, 0x8, RZ ;  /* 0x0000000803037810 */ /* 0x000fc80007ffe0ff */
[----:B-1----:R-:W2:Y:S04]  /*1650*/  LDS.128 R8, [R28] ;  /* 0x000000001c087984 */ /* 0x002ea80000000c00 */
[----:B-----5:R-:W0:Y:S01]  /*1660*/  LDS.128 R12, [R28+0x10] ;  /* 0x000010001c0c7984 */ /* 0x020e220000000c00 */
[----:B--2---:R-:W-:-:S04]  /*1670*/  IMAD R2, R2, R8, R5 ;  /* 0x0000000802027224 */ /* 0x004fc800078e0205 */
[----:B---3--:R-:W-:-:S04]  /*1680*/  IMAD R2, R4, R9, R2 ;  /* 0x0000000904027224 */ /* 0x008fc800078e0202 */
[----:B----4-:R-:W-:-:S04]  /*1690*/  IMAD R2, R17, R10, R2 ;  /* 0x0000000a11027224 */ /* 0x010fc800078e0202 */
[----:B------:R-:W-:-:S04]  /*16a0*/  IMAD R2, R16, R11, R2 ;  /* 0x0000000b10027224 */ /* 0x000fc800078e0202 */
[----:B0-----:R-:W-:-:S04]  /*16b0*/  IMAD R2, R19, R12, R2 ;  /* 0x0000000c13027224 */ /* 0x001fc800078e0202 */
[----:B------:R-:W-:-:S04]  /*16c0*/  IMAD R2, R18, R13, R2 ;  /* 0x0000000d12027224 */ /* 0x000fc800078e0202 */
[----:B------:R-:W-:-:S04]  /*16d0*/  IMAD R2, R7, R14, R2 ;  /* 0x0000000e07027224 */ /* 0x000fc800078e0202 */
[----:B------:R-:W-:-:S07]  /*16e0*/  IMAD R5, R6, R15, R2 ;  /* 0x0000000f06057224 */ /* 0x000fce00078e0202 */
.L_x_15:
[----:B------:R-:W-:Y:S05]  /*16f0*/  BRA.U !UP1, `(.L_x_12) ;  /* 0x0000000109b07547 */ /* 0x000fea000b800000 */
[----:B------:R-:W-:Y:S02]  /*1700*/  UISETP.GE.U32.AND UP0, UPT, UR5, 0x4, UPT ;  /* 0x000000040500788c */ /* 0x000fe4000bf06070 */
[----:B------:R-:W-:-:S04]  /*1710*/  ULOP3.LUT UR4, UR22, 0x3, URZ, 0xc0, !UPT ;  /* 0x0000000316047892 */ /* 0x000fc8000f8ec0ff */
[----:B------:R-:W-:-:S03]  /*1720*/  UISETP.NE.AND UP1, UPT, UR4, URZ, UPT ;  /* 0x000000ff0400728c */ /* 0x000fc6000bf25270 */
[----:B------:R-:W-:Y:S08]  /*1730*/  BRA.U !UP0, `(.L_x_16) ;  /* 0x00000001085c7547 */ /* 0x000ff0000b800000 */
[----:B------:R-:W1:Y:S01]  /*1740*/  LDC.64 R6, c[0x0][0x380] ;  /* 0x0000e000ff067b82 */ /* 0x000e620000000a00 */
[----:B0-----:R-:W-:-:S05]  /*1750*/  IMAD R11, R0, UR22, R3 ;  /* 0x00000016000b7c24 */ /* 0x001fca000f8e0203 */
[C---:B---3--:R-:W-:Y:S02]  /*1760*/  IADD3 R13, PT, PT, R11.reuse, 0x1, RZ ;  /* 0x000000010b0d7810 */ /* 0x048fe40007ffe0ff */
[C---:B------:R-:W-:Y:S01]  /*1770*/  IADD3 R15, PT, PT, R11.reuse, 0x2, RZ ;  /* 0x000000020b0f7810 */ /* 0x040fe20007ffe0ff */
[C---:B-1----:R-:W-:Y:S01]  /*1780*/  IMAD.WIDE.U32 R8, R11.reuse, 0x4, R6 ;  /* 0x000000040b087825 */ /* 0x042fe200078e0006 */
[----:B------:R-:W-:-:S03]  /*1790*/  IADD3 R11, PT, PT, R11, 0x3, RZ ;  /* 0x000000030b0b7810 */ /* 0x000fc60007ffe0ff */
[--C-:B------:R-:W-:Y:S01]  /*17a0*/  IMAD.WIDE.U32 R12, R13, 0x4, R6.reuse ;  /* 0x000000040d0c7825 */ /* 0x100fe200078e0006 */
[----:B------:R0:W2:Y:S03]  /*17b0*/  LDG.E R2, desc[UR20][R8.64] ;  /* 0x0000001408027981 */ /* 0x0000a6000c1e1900 */
[--C-:B------:R-:W-:Y:S02]  /*17c0*/  IMAD.WIDE.U32 R14, R15, 0x4, R6.reuse ;  /* 0x000000040f0e7825 */ /* 0x100fe400078e0006 */
[----:B------:R-:W3:Y:S02]  /*17d0*/  LDG.E R12, desc[UR20][R12.64] ;  /* 0x000000140c0c7981 */ /* 0x000ee4000c1e1900 */
[----:B------:R-:W-:Y:S02]  /*17e0*/  IMAD.WIDE.U32 R6, R11, 0x4, R6 ;  /* 0x000000040b067825 */ /* 0x000fe400078e0006 */
[----:B------:R-:W4:Y:S04]  /*17f0*/  LDG.E R14, desc[UR20][R14.64] ;  /* 0x000000140e0e7981 */ /* 0x000f28000c1e1900 */
[----:B------:R-:W5:Y:S01]  /*1800*/  LDG.E R6, desc[UR20][R6.64] ;  /* 0x0000001406067981 */ /* 0x000f62000c1e1900 */
[----:B------:R-:W-:Y:S01]  /*1810*/  MOV R4, 0x400 ;  /* 0x0000040000047802 */ /* 0x000fe20000000f00 */
[----:B------:R-:W1:Y:S03]  /*1820*/  S2R R11, SR_CgaCtaId ;  /* 0x00000000000b7919 */ /* 0x000e660000008800 */
[----:B-1----:R-:W-:-:S05]  /*1830*/  LEA R4, R11, R4, 0x18 ;  /* 0x000000040b047211 */ /* 0x002fca00078ec0ff */
[C---:B------:R-:W-:Y:S01]  /*1840*/  IMAD R4, R3.reuse, 0x4, R4 ;  /* 0x0000000403047824 */ /* 0x040fe200078e0204 */
[----:B------:R-:W-:-:S04]  /*1850*/  IADD3 R3, PT, PT, R3, 0x4, RZ ;  /* 0x0000000403037810 */ /* 0x000fc80007ffe0ff */
[----:B0-----:R-:W2:Y:S02]  /*1860*/  LDS.128 R8, [R4] ;  /* 0x0000000004087984 */ /* 0x001ea40000000c00 */
[----:B--2---:R-:W-:-:S04]  /*1870*/  IMAD R2, R2, R8, R5 ;  /* 0x0000000802027224 */ /* 0x004fc800078e0205 */
[----:B---3--:R-:W-:-:S04]  /*1880*/  IMAD R9, R12, R9, R2 ;  /* 0x000000090c097224 */ /* 0x008fc800078e0202 */
[----:B----4-:R-:W-:-:S04]  /*1890*/  IMAD R10, R14, R10, R9 ;  /* 0x0000000a0e0a7224 */ /* 0x010fc800078e0209 */
[----:B-----5:R-:W-:-:S07]  /*18a0*/  IMAD R5, R6, R11, R10 ;  /* 0x0000000b06057224 */ /* 0x020fce00078e020a */
.L_x_16:
[----:B------:R-:W-:Y:S05]  /*18b0*/  BRA.U !UP1, `(.L_x_12) ;  /* 0x0000000109407547 */ /* 0x000fea000b800000 */
[----:B------:R-:W1:Y:S01]  /*18c0*/  S2R R9, SR_CgaCtaId ;  /* 0x0000000000097919 */ /* 0x000e620000008800 */
[----:B------:R-:W2:Y:S01]  /*18d0*/  LDC.64 R6, c[0x0][0x380] ;  /* 0x0000e000ff067b82 */ /* 0x000ea20000000a00 */
[----:B------:R-:W-:Y:S01]  /*18e0*/  MOV R2, 0x400 ;  /* 0x0000040000027802 */ /* 0x000fe20000000f00 */
[----:B------:R-:W-:-:S03]  /*18f0*/  UIADD3 UR4, UPT, UPT, -UR4, URZ, URZ ;  /* 0x000000ff04047290 */ /* 0x000fc6000fffe1ff */
[----:B-1----:R-:W-:Y:S01]  /*1900*/  LEA R2, R9, R2, 0x18 ;  /* 0x0000000209027211 */ /* 0x002fe200078ec0ff */
[----:B0-----:R-:W-:-:S03]  /*1910*/  IMAD R9, R0, UR22, R3 ;  /* 0x0000001600097c24 */ /* 0x001fc6000f8e0203 */
[----:B------:R-:W-:-:S07]  /*1920*/  LEA R4, R3, R2, 0x2 ;  /* 0x0000000203047211 */ /* 0x000fce00078e10ff */
.L_x_17:
[C---:B--2---:R-:W-:Y:S01]  /*1930*/  IMAD.WIDE.U32 R2, R9.reuse, 0x4, R6 ;  /* 0x0000000409027825 */ /* 0x044fe200078e0006 */
[----:B------:R0:W1:Y:S05]  /*1940*/  LDS R8, [R4] ;  /* 0x0000000004087984 */ /* 0x00006a0000000800 */
[----:B------:R-:W1:Y:S01]  /*1950*/  LDG.E R2, desc[UR20][R2.64] ;  /* 0x0000001402027981 */ /* 0x000e62000c1e1900 */
[----:B------:R-:W-:Y:S01]  /*1960*/  UIADD3 UR4, UPT, UPT, UR4, 0x1, URZ ;  /* 0x0000000104047890 */ /* 0x000fe2000fffe0ff */
[----:B------:R-:W-:Y:S02]  /*1970*/  IADD3 R9, PT, PT, R9, 0x1, RZ ;  /* 0x0000000109097810 */ /* 0x000fe40007ffe0ff */
[----:B0-----:R-:W-:Y:S01]  /*1980*/  IADD3 R4, PT, PT, R4, 0x4, RZ ;  /* 0x0000000404047810 */ /* 0x001fe20007ffe0ff */
[----:B------:R-:W-:Y:S01]  /*1990*/  UISETP.NE.AND UP0, UPT, UR4, URZ, UPT ;  /* 0x000000ff0400728c */ /* 0x000fe2000bf05270 */
[----:B-1----:R-:W-:-:S08]  /*19a0*/  IMAD R5, R2, R8, R5 ;  /* 0x0000000802057224 */ /* 0x002fd000078e0205 */
[----:B------:R-:W-:Y:S05]  /*19b0*/  BRA.U UP0, `(.L_x_17) ;  /* 0xfffffffd00dc7547 */ /* 0x000fea000b83ffff */
.L_x_12:
[----:B------:R-:W0:Y:S01]  /*19c0*/  S2R R7, SR_CTAID.X ;  /* 0x0000000000077919 */ /* 0x000e220000002500 */
[----:B------:R-:W1:Y:S01]  /*19d0*/  LDC.64 R2, c[0x0][0x390] ;  /* 0x0000e400ff027b82 */ /* 0x000e620000000a00 */
[----:B0-----:R-:W-:-:S04]  /*19e0*/  IMAD R7, R0, UR22, R7 ;  /* 0x0000001600077c24 */ /* 0x001fc8000f8e0207 */
[----:B-1----:R-:W-:-:S05]  /*19f0*/  IMAD.WIDE.U32 R2, R7, 0x4, R2 ;  /* 0x0000000407027825 */ /* 0x002fca00078e0002 */
[----:B------:R-:W-:Y:S01]  /*1a00*/  STG.E desc[UR20][R2.64], R5 ;  /* 0x0000000502007986 */ /* 0x000fe2000c101914 */
[----:B------:R-:W-:Y:S05]  /*1a10*/  EXIT ;  /* 0x000000000000794d */ /* 0x000fea0003800000 */
.L_x_18:
        /* <DEDUP_REMOVED lines=14> */
.L_x_39:


//--------------------- .text._Z10computeLFGPyS_iii --------------------------
	.section	.text._Z10computeLFGPyS_iii,"ax",@progbits
	.align	128
        .global         _Z10computeLFGPyS_iii
        .type           _Z10computeLFGPyS_iii,@function
        .size           _Z10computeLFGPyS_iii,(.L_x_40 - _Z10computeLFGPyS_iii)
        .other          _Z10computeLFGPyS_iii,@"STO_CUDA_ENTRY STV_DEFAULT"
_Z10computeLFGPyS_iii:
.text._Z10computeLFGPyS_iii:
[----:B------:R-:W-:Y:S01]  /*0000*/  LDC R1, c[0x0][0x37c] ;  /* 0x0000df00ff017b82 */ /* 0x000fe20000000800 */
[----:B------:R-:W0:Y:S07]  /*0010*/  S2R R0, SR_TID.X ;  /* 0x0000000000007919 */ /* 0x000e2e0000002100 */
[----:B------:R-:W0:Y:S08]  /*0020*/  S2UR UR4, SR_CTAID.X ;  /* 0x00000000000479c3 */ /* 0x000e300000002500 */
[----:B------:R-:W0:Y:S02]  /*0030*/  LDC R3, c[0x0][0x360] ;  /* 0x0000d800ff037b82 */ /* 0x000e240000000800 */
[----:B0-----:R-:W-:-:S05]  /*0040*/  IMAD R3, R3, UR4, R0 ;  /* 0x0000000403037c24 */ /* 0x001fca000f8e0200 */
[----:B------:R-:W-:-:S13]  /*0050*/  ISETP.GT.AND P0, PT, R3, 0x1387, PT ;  /* 0x000013870300780c */ /* 0x000fda0003f04270 */
[----:B------:R-:W-:Y:S05]  /*0060*/  @P0 EXIT ;  /* 0x000000000000094d */ /* 0x000fea0003800000 */
[----:B------:R-:W0:Y:S01]  /*0070*/  LDCU UR5, c[0x0][0x394] ;  /* 0x00007280ff0577ac */ /* 0x000e220008000800 */
[----:B------:R-:W1:Y:S01]  /*0080*/  LDCU.64 UR14, c[0x0][0x358] ;  /* 0x00006b00ff0e77ac */ /* 0x000e620008000a00 */
[----:B0-----:R-:W-:-:S09]  /*0090*/  UISETP.GE.AND UP0, UPT, UR5, 0x1, UPT ;  /* 0x000000010500788c */ /* 0x001fd2000bf06270 */
[----:B-1----:R-:W-:Y:S05]  /*00a0*/  BRA.U !UP0, `(.L_x_19) ;  /* 0x0000000508f07547 */ /* 0x002fea000b800000 */
[----:B------:R-:W0:Y:S01]  /*00b0*/  LDCU UR6, c[0x0][0x390] ;  /* 0x00007200ff0677ac */ /* 0x000e220008000800 */
[----:B------:R-:W-:Y:S01]  /*00c0*/  IMAD R0, R3, UR5, RZ ;  /* 0x0000000503007c24 */ /* 0x000fe2000f8e02ff */
[----:B------:R-:W-:Y:S02]  /*00d0*/  UISETP.GE.U32.AND UP1, UPT, UR5, 0x10, UPT ;  /* 0x000000100500788c */ /* 0x000fe4000bf26070 */
[----:B------:R-:W-:Y:S01]  /*00e0*/  ULOP3.LUT UR12, UR5, 0xf, URZ, 0xc0, !UPT ;  /* 0x0000000f050c7892 */ /* 0x000fe2000f8ec0ff */
[----:B------:R-:W-:-:S03]  /*00f0*/  UMOV UR4, URZ ;  /* 0x000000ff00047c82 */ /* 0x000fc60008000000 */
[----:B------:R-:W-:Y:S01]  /*0100*/  UISETP.NE.AND UP0, UPT, UR12, URZ, UPT ;  /* 0x000000ff0c00728c */ /* 0x000fe2000bf05270 */
[----:B0-----:R-:W-:Y:S02]  /*0110*/  IMAD R2, R3, UR6, RZ ;  /* 0x0000000603027c24 */ /* 0x001fe4000f8e02ff */
[----:B------:R-:W-:Y:S08]  /*0120*/  BRA.U !UP1, `(.L_x_20) ;  /* 0x0000000109d07547 */ /* 0x000ff0000b800000 */
[----:B------:R-:W0:Y:S01]  /*0130*/  LDCU.128 UR8, c[0x0][0x380] ;  /* 0x00007000ff0877ac */ /* 0x000e220008000c00 */
[----:B------:R-:W-:Y:S01]  /*0140*/  MOV R8, R2 ;  /* 0x0000000200087202 */ /* 0x000fe20000000f00 */
[----:B------:R-:W-:Y:S01]  /*0150*/  IMAD.MOV.U32 R9, RZ, RZ, R0 ;  /* 0x000000ffff097224 */ /* 0x000fe200078e0000 */
[----:B------:R-:W-:Y:S02]  /*0160*/  ULOP3.LUT UR4, UR5, 0x7ffffff0, URZ, 0xc0, !UPT ;  /* 0x7ffffff005047892 */ /* 0x000fe4000f8ec0ff */
[----:B0-----:R-:W-:Y:S02]  /*0170*/  UIADD3 UR7, UP1, UPT, UR10, 0x40, URZ ;  /* 0x000000400a077890 */ /* 0x001fe4000ff3e0ff */
[----:B------:R-:W-:Y:S02]  /*0180*/  UIADD3 UR5, UP2, UPT, UR8, 0x40, URZ ;  /* 0x0000004008057890 */ /* 0x000fe4000ff5e0ff */
[----:B------:R-:W-:Y:S02]  /*0190*/  UIADD3 UR10, UPT, UPT, -UR4, URZ, URZ ;  /* 0x000000ff040a7290 */ /* 0x000fe4000fffe1ff */
[----:B------:R-:W-:-:S02]  /*01a0*/  UIADD3.X UR8, UPT, UPT, URZ, UR11, URZ, UP1, !UPT ;  /* 0x0000000bff087290 */ /* 0x000fc40008ffe4ff */
[----:B------:R-:W-:-:S12]  /*01b0*/  UIADD3.X UR6, UPT, UPT, URZ, UR9, URZ, UP2, !UPT ;  /* 0x00000009ff067290 */ /* 0x000fd800097fe4ff */
.L_x_21:
[----:B------:R-:W-:Y:S01]  /*01c0*/  MOV R6, UR7 ;  /* 0x0000000700067c02 */ /* 0x000fe20008000f00 */
[----:B------:R-:W-:-:S04]  /*01d0*/  IMAD.U32 R7, RZ, RZ, UR8 ;  /* 0x00000008ff077e24 */ /* 0x000fc8000f8e00ff */
[----:B------:R-:W-:-:S05]  /*01e0*/  IMAD.WIDE R6, R9, 0x8, R6 ;  /* 0x0000000809067825 */ /* 0x000fca00078e0206 */
[----:B----4-:R-:W2:Y:S01]  /*01f0*/  LDG.E.64 R10, desc[UR14][R6.64+-0x40] ;  /* 0xffffc00e060a7981 */ /* 0x010ea2000c1e1b00 */
[----:B------:R-:W-:Y:S01]  /*0200*/  MOV R4, UR5 ;  /* 0x0000000500047c02 */ /* 0x000fe20008000f00 */
[----:B------:R-:W-:-:S04]  /*0210*/  IMAD.U32 R5, RZ, RZ, UR6 ;  /* 0x00000006ff057e24 */ /* 0x000fc8000f8e00ff */
[----:B------:R-:W-:-:S05]  /*0220*/  IMAD.WIDE R4, R8, 0x8, R4 ;  /* 0x0000000808047825 */ /* 0x000fca00078e0204 */
[----:B--2---:R0:W-:Y:S04]  /*0230*/  STG.E.64 desc[UR14][R4.64+-0x40], R10 ;  /* 0xffffc00a04007986 */ /* 0x0041e8000c101b0e */
[----:B------:R-:W2:Y:S04]  /*0240*/  LDG.E.64 R12, desc[UR14][R6.64+-0x38] ;  /* 0xffffc80e060c7981 */ /* 0x000ea8000c1e1b00 */
[----:B--2---:R1:W-:Y:S04]  /*0250*/  STG.E.64 desc[UR14][R4.64+-0x38], R12 ;  /* 0xffffc80c04007986 */ /* 0x0043e8000c101b0e */
[----:B------:R-:W2:Y:S04]  /*0260*/  LDG.E.64 R14, desc[UR14][R6.64+-0x30] ;  /* 0xffffd00e060e7981 */ /* 0x000ea8000c1e1b00 */
[----:B--2---:R2:W-:Y:S04]  /*0270*/  STG.E.64 desc[UR14][R4.64+-0x30], R14 ;  /* 0xffffd00e04007986 */ /* 0x0045e8000c101b0e */
[----:B------:R-:W3:Y:S04]  /*0280*/  LDG.E.64 R16, desc[UR14][R6.64+-0x28] ;  /* 0xffffd80e06107981 */ /* 0x000ee8000c1e1b00 */
[----:B---3--:R3:W-:Y:S04]  /*0290*/  STG.E.64 desc[UR14][R4.64+-0x28], R16 ;  /* 0xffffd81004007986 */ /* 0x0087e8000c101b0e */
[----:B------:R-:W4:Y:S04]  /*02a0*/  LDG.E.64 R18, desc[UR14][R6.64+-0x20] ;  /* 0xffffe00e06127981 */ /* 0x000f28000c1e1b00 */
[----:B----4-:R4:W-:Y:S04]  /*02b0*/  STG.E.64 desc[UR14][R4.64+-0x20], R18 ;  /* 0xffffe01204007986 */ /* 0x0109e8000c101b0e */
[----:B------:R-:W5:Y:S04]  /*02c0*/  LDG.E.64 R20, desc[UR14][R6.64+-0x18] ;  /* 0xffffe80e06147981 */ /* 0x000f68000c1e1b00 */
[----:B-----5:R5:W-:Y:S04]  /*02d0*/  STG.E.64 desc[UR14][R4.64+-0x18], R20 ;  /* 0xffffe81404007986 */ /* 0x020be8000c101b0e */
[----:B0-----:R-:W2:Y:S04]  /*02e0*/  LDG.E.64 R10, desc[UR14][R6.64+-0x10] ;  /* 0xfffff00e060a7981 */ /* 0x001ea8000c1e1b00 */
[----:B--2---:R0:W-:Y:S04]  /*02f0*/  STG.E.64 desc[UR14][R4.64+-0x10], R10 ;  /* 0xfffff00a04007986 */ /* 0x0041e8000c101b0e */
[----:B-1----:R-:W2:Y:S04]  /*0300*/  LDG.E.64 R12, desc[UR14][R6.64+-0x8] ;  /* 0xfffff80e060c7981 */ /* 0x002ea8000c1e1b00 */
[----:B--2---:R1:W-:Y:S04]  /*0310*/  STG.E.64 desc[UR14][R4.64+-0x8], R12 ;  /* 0xfffff80c04007986 */ /* 0x0043e8000c101b0e */
[----:B------:R-:W2:Y:S04]  /*0320*/  LDG.E.64 R14, desc[UR14][R6.64] ;  /* 0x0000000e060e7981 */ /* 0x000ea8000c1e1b00 */
[----:B--2---:R2:W-:Y:S04]  /*0330*/  STG.E.64 desc[UR14][R4.64], R14 ;  /* 0x0000000e04007986 */ /* 0x0045e8000c101b0e */
[----:B---3--:R-:W3:Y:S04]  /*0340*/  LDG.E.64 R16, desc[UR14][R6.64+0x8] ;  /* 0x0000080e06107981 */ /* 0x008ee8000c1e1b00 */
[----:B---3--:R3:W-:Y:S04]  /*0350*/  STG.E.64 desc[UR14][R4.64+0x8], R16 ;  /* 0x0000081004007986 */ /* 0x0087e8000c101b0e */
[----:B----4-:R-:W4:Y:S04]  /*0360*/  LDG.E.64 R18, desc[UR14][R6.64+0x10] ;  /* 0x0000100e06127981 */ /* 0x010f28000c1e1b00 */
[----:B----4-:R4:W-:Y:S04]  /*0370*/  STG.E.64 desc[UR14][R4.64+0x10], R18 ;  /* 0x0000101204007986 */ /* 0x0109e8000c101b0e */
[----:B-----5:R-:W5:Y:S04]  /*0380*/  LDG.E.64 R20, desc[UR14][R6.64+0x18] ;  /* 0x0000180e06147981 */ /* 0x020f68000c1e1b00 */
[----:B-----5:R4:W-:Y:S04]  /*0390*/  STG.E.64 desc[UR14][R4.64+0x18], R20 ;  /* 0x0000181404007986 */ /* 0x0209e8000c101b0e */
[----:B0-----:R-:W5:Y:S04]  /*03a0*/  LDG.E.64 R10, desc[UR14][R6.64+0x20] ;  /* 0x0000200e060a7981 */ /* 0x001f68000c1e1b00 */
[----:B-----5:R4:W-:Y:S04]  /*03b0*/  STG.E.64 desc[UR14][R4.64+0x20], R10 ;  /* 0x0000200a04007986 */ /* 0x0209e8000c101b0e */
[----:B-1----:R-:W5:Y:S04]  /*03c0*/  LDG.E.64 R12, desc[UR14][R6.64+0x28] ;  /* 0x0000280e060c7981 */ /* 0x002f68000c1e1b00 */
[----:B-----5:R4:W-:Y:S04]  /*03d0*/  STG.E.64 desc[UR14][R4.64+0x28], R12 ;  /* 0x0000280c04007986 */ /* 0x0209e8000c101b0e */
[----:B--2---:R-:W2:Y:S04]  /*03e0*/  LDG.E.64 R14, desc[UR14][R6.64+0x30] ;  /* 0x0000300e060e7981 */ /* 0x004ea8000c1e1b00 */
[----:B--2---:R4:W-:Y:S04]  /*03f0*/  STG.E.64 desc[UR14][R4.64+0x30], R14 ;  /* 0x0000300e04007986 */ /* 0x0049e8000c101b0e */
[----:B---3--:R-:W2:Y:S01]  /*0400*/  LDG.E.64 R16, desc[UR14][R6.64+0x38] ;  /* 0x0000380e06107981 */ /* 0x008ea2000c1e1b00 */
[----:B------:R-:W-:Y:S01]  /*0410*/  UIADD3 UR10, UPT, UPT, UR10, 0x10, URZ ;  /* 0x000000100a0a7890 */ /* 0x000fe2000fffe0ff */
[----:B------:R-:W-:Y:S01]  /*0420*/  IADD3 R9, PT, PT, R9, 0x10, RZ ;  /* 0x0000001009097810 */ /* 0x000fe20007ffe0ff */
[----:B------:R-:W-:-:S02]  /*0430*/  VIADD R8, R8, 0x10 ;  /* 0x0000001008087836 */ /* 0x000fc40000000000 */
[----:B------:R-:W-:Y:S01]  /*0440*/  UISETP.NE.AND UP1, UPT, UR10, URZ, UPT ;  /* 0x000000ff0a00728c */ /* 0x000fe2000bf25270 */
[----:B--2---:R4:W-:Y:S08]  /*0450*/  STG.E.64 desc[UR14][R4.64+0x38], R16 ;  /* 0x0000381004007986 */ /* 0x0049f0000c101b0e */
[----:B------:R-:W-:Y:S05]  /*0460*/  BRA.U UP1, `(.L_x_21) ;  /* 0xfffffffd01547547 */ /* 0x000fea000b83ffff */
.L_x_20:
[----:B------:R-:W-:Y:S05]  /*0470*/  BRA.U !UP0, `(.L_x_19) ;  /* 0x0000000108fc7547 */ /* 0x000fea000b800000 */
[----:B------:R-:W0:Y:S01]  /*0480*/  LDCU UR5, c[0x0][0x394] ;  /* 0x00007280ff0577ac */ /* 0x000e220008000800 */
[----:B------:R-:W-:Y:S02]  /*0490*/  UISETP.GE.U32.AND UP0, UPT, UR12, 0x8, UPT ;  /* 0x000000080c00788c */ /* 0x000fe4000bf06070 */
[----:B0-----:R-:W-:-:S04]  /*04a0*/  ULOP3.LUT UR6, UR5, 0x7, URZ, 0xc0, !UPT ;  /* 0x0000000705067892 */ /* 0x001fc8000f8ec0ff */
[----:B------:R-:W-:-:S03]  /*04b0*/  UISETP.NE.AND UP1, UPT, UR6, URZ, UPT ;  /* 0x000000ff0600728c */ /* 0x000fc6000bf25270 */
[----:B------:R-:W-:Y:S08]  /*04c0*/  BRA.U !UP0, `(.L_x_22) ;  /* 0x00000001085c7547 */ /* 0x000ff0000b800000 */
[----:B----4-:R-:W0:Y:S01]  /*04d0*/  LDC.64 R4, c[0x0][0x388] ;  /* 0x0000e200ff047b82 */ /* 0x010e220000000a00 */
[----:B------:R-:W-:-:S07]  /*04e0*/  IADD3 R7, PT, PT, R0, UR4, RZ ;  /* 0x0000000400077c10 */ /* 0x000fce000fffe0ff */
[----:B------:R-:W1:Y:S01]  /*04f0*/  LDC.64 R8, c[0x0][0x380] ;  /* 0x0000e000ff087b82 */ /* 0x000e620000000a00 */
[----:B0-----:R-:W-:-:S05]  /*0500*/  IMAD.WIDE R4, R7, 0x8, R4 ;  /* 0x0000000807047825 */ /* 0x001fca00078e0204 */
[----:B------:R-:W2:Y:S01]  /*0510*/  LDG.E.64 R6, desc[UR14][R4.64] ;  /* 0x0000000e04067981 */ /* 0x000ea2000c1e1b00 */
[----:B------:R-:W-:-:S04]  /*0520*/  VIADD R11, R2, UR4 ;  /* 0x00000004020b7c36 */ /* 0x000fc80008000000 */
[----:B-1----:R-:W-:-:S05]  /*0530*/  IMAD.WIDE R8, R11, 0x8, R8 ;  /* 0x000000080b087825 */ /* 0x002fca00078e0208 */
[----:B--2---:R0:W-:Y:S04]  /*0540*/  STG.E.64 desc[UR14][R8.64], R6 ;  /* 0x0000000608007986 */ /* 0x0041e8000c101b0e */
[----:B------:R-:W2:Y:S04]  /*0550*/  LDG.E.64 R10, desc[UR14][R4.64+0x8] ;  /* 0x0000080e040a7981 */ /* 0x000ea8000c1e1b00 */
[----:B--2---:R1:W-:Y:S04]  /*0560*/  STG.E.64 desc[UR14][R8.64+0x8], R10 ;  /* 0x0000080a08007986 */ /* 0x0043e8000c101b0e */
[----:B------:R-:W2:Y:S04]  /*0570*/  LDG.E.64 R12, desc[UR14][R4.64+0x10] ;  /* 0x0000100e040c7981 */ /* 0x000ea8000c1e1b00 */
[----:B--2---:R2:W-:Y:S04]  /*0580*/  STG.E.64 desc[UR14][R8.64+0x10], R12 ;  /* 0x0000100c08007986 */ /* 0x0045e8000c101b0e */
[----:B------:R-:W3:Y:S04]  /*0590*/  LDG.E.64 R14, desc[UR14][R4.64+0x18] ;  /* 0x0000180e040e7981 */ /* 0x000ee8000c1e1b00 */
[----:B---3--:R2:W-:Y:S04]  /*05a0*/  STG.E.64 desc[UR14][R8.64+0x18], R14 ;  /* 0x0000180e08007986 */ /* 0x0085e8000c101b0e */
[----:B------:R-:W3:Y:S04]  /*05b0*/  LDG.E.64 R16, desc[UR14][R4.64+0x20] ;  /* 0x0000200e04107981 */ /* 0x000ee8000c1e1b00 */
[----:B---3--:R2:W-:Y:S04]  /*05c0*/  STG.E.64 desc[UR14][R8.64+0x20], R16 ;  /* 0x0000201008007986 */ /* 0x0085e8000c101b0e */
[----:B------:R-:W3:Y:S04]  /*05d0*/  LDG.E.64 R18, desc[UR14][R4.64+0x28] ;  /* 0x0000280e04127981 */ /* 0x000ee8000c1e1b00 */
[----:B---3--:R2:W-:Y:S04]  /*05e0*/  STG.E.64 desc[UR14][R8.64+0x28], R18 ;  /* 0x0000281208007986 */ /* 0x0085e8000c101b0e */
[----:B0-----:R-:W3:Y:S04]  /*05f0*/  LDG.E.64 R6, desc[UR14][R4.64+0x30] ;  /* 0x0000300e04067981 */ /* 0x001ee8000c1e1b00 */
[----:B---3--:R2:W-:Y:S04]  /*0600*/  STG.E.64 desc[UR14][R8.64+0x30], R6 ;  /* 0x0000300608007986 */ /* 0x0085e8000c101b0e */
[----:B-1----:R-:W3:Y:S01]  /*0610*/  LDG.E.64 R10, desc[UR14][R4.64+0x38] ;  /* 0x0000380e040a7981 */ /* 0x002ee2000c1e1b00 */
[----:B------:R-:W-:-:S03]  /*0620*/  UIADD3 UR4, UPT, UPT, UR4, 0x8, URZ ;  /* 0x0000000804047890 */ /* 0x000fc6000fffe0ff */
[----:B---3--:R2:W-:Y:S09]  /*0630*/  STG.E.64 desc[UR14][R8.64+0x38], R10 ;  /* 0x0000380a08007986 */ /* 0x0085f2000c101b0e */
.L_x_22:
[----:B------:R-:W-:Y:S05]  /*0640*/  BRA.U !UP1, `(.L_x_19) ;  /* 0x0000000109887547 */ /* 0x000fea000b800000 */
[----:B------:R-:W-:Y:S02]  /*0650*/  UISETP.GE.U32.AND UP0, UPT, UR6, 0x4, UPT ;  /* 0x000000040600788c */ /* 0x000fe4000bf06070 */
[----:B------:R-:W-:-:S04]  /*0660*/  ULOP3.LUT UR5, UR5, 0x3, URZ, 0xc0, !UPT ;  /* 0x0000000305057892 */ /* 0x000fc8000f8ec0ff */
[----:B------:R-:W-:-:S03]  /*0670*/  UISETP.NE.AND UP1, UPT, UR5, URZ, UPT ;  /* 0x000000ff0500728c */ /* 0x000fc6000bf25270 */
[----:B------:R-:W-:Y:S08]  /*0680*/  BRA.U !UP0, `(.L_x_23) ;  /* 0x00000001083c7547 */ /* 0x000ff0000b800000 */
[----:B----4-:R-:W0:Y:S01]  /*0690*/  LDC.64 R4, c[0x0][0x388] ;  /* 0x0000e200ff047b82 */ /* 0x010e220000000a00 */
[----:B--2---:R-:W-:-:S07]  /*06a0*/  IADD3 R13, PT, PT, R0, UR4, RZ ;  /* 0x00000004000d7c10 */ /* 0x004fce000fffe0ff */
        /* <DEDUP_REMOVED lines=10> */
[----:B------:R-:W2:Y:S01]  /*0750*/  LDG.E.64 R10, desc[UR14][R12.64+0x18] ;  /* 0x0000180e0c0a7981 */ /* 0x000ea2000c1e1b00 */
[----:B------:R-:W-:-:S03]  /*0760*/  UIADD3 UR4, UPT, UPT, UR4, 0x4, URZ ;  /* 0x0000000404047890 */ /* 0x000fc6000fffe0ff */
[----:B--2---:R0:W-:Y:S09]  /*0770*/  STG.E.64 desc[UR14][R14.64+0x18], R10 ;  /* 0x0000180a0e007986 */ /* 0x0041f2000c101b0e */
.L_x_23:
[----:B------:R-:W-:Y:S05]  /*0780*/  BRA.U !UP1, `(.L_x_19) ;  /* 0x0000000109387547 */ /* 0x000fea000b800000 */
[----:B0-2---:R-:W0:Y:S01]  /*0790*/  LDC.64 R8, c[0x0][0x380] ;  /* 0x0000e000ff087b82 */ /* 0x005e220000000a00 */
[----:B----4-:R-:W-:Y:S01]  /*07a0*/  IADD3 R13, PT, PT, R2, UR4, RZ ;  /* 0x00000004020d7c10 */ /* 0x010fe2000fffe0ff */
[----:B------:R-:W-:Y:S01]  /*07b0*/  VIADD R15, R0, UR4 ;  /* 0x00000004000f7c36 */ /* 0x000fe20008000000 */
[----:B------:R-:W-:-:S05]  /*07c0*/  UIADD3 UR5, UPT, UPT, -UR5, URZ, URZ ;  /* 0x000000ff05057290 */ /* 0x000fca000fffe1ff */
[----:B------:R-:W1:Y:S07]  /*07d0*/  LDC.64 R10, c[0x0][0x388] ;  /* 0x0000e200ff0a7b82 */ /* 0x000e6e0000000a00 */
.L_x_24:
[----:B-1-3--:R-:W-:-:S06]  /*07e0*/  IMAD.WIDE R6, R15, 0x8, R10 ;  /* 0x000000080f067825 */ /* 0x00afcc00078e020a */
[----:B------:R-:W2:Y:S01]  /*07f0*/  LDG.E.64 R6, desc[UR14][R6.64] ;  /* 0x0000000e06067981 */ /* 0x000ea2000c1e1b00 */
[C---:B0-----:R-:W-:Y:S01]  /*0800*/  IMAD.WIDE R4, R13.reuse, 0x8, R8 ;  /* 0x000000080d047825 */ /* 0x041fe200078e0208 */
[----:B------:R-:W-:Y:S01]  /*0810*/  UIADD3 UR5, UPT, UPT, UR5, 0x1, URZ ;  /* 0x0000000105057890 */ /* 0x000fe2000fffe0ff */
[----:B------:R-:W-:Y:S02]  /*0820*/  IADD3 R13, PT, PT, R13, 0x1, RZ ;  /* 0x000000010d0d7810 */ /* 0x000fe40007ffe0ff */
[----:B------:R-:W-:Y:S01]  /*0830*/  VIADD R15, R15, 0x1 ;  /* 0x000000010f0f7836 */ /* 0x000fe20000000000 */
[----:B------:R-:W-:Y:S01]  /*0840*/  UISETP.NE.AND UP0, UPT, UR5, URZ, UPT ;  /* 0x000000ff0500728c */ /* 0x000fe2000bf05270 */
[----:B--2---:R3:W-:Y:S08]  /*0850*/  STG.E.64 desc[UR14][R4.64], R6 ;  /* 0x0000000604007986 */ /* 0x0047f0000c101b0e */
[----:B------:R-:W-:Y:S05]  /*0860*/  BRA.U UP0, `(.L_x_24) ;  /* 0xfffffffd00dc7547 */ /* 0x000fea000b83ffff */
.L_x_19:
[----:B0--34-:R-:W0:Y:S02]  /*0870*/  LDC.64 R4, c[0x0][0x390] ;  /* 0x0000e400ff047b82 */ /* 0x019e240000000a00 */
[----:B0-----:R-:W-:-:S13]  /*0880*/  ISETP.GE.AND P0, PT, R5, R4, PT ;  /* 0x000000040500720c */ /* 0x001fda0003f06270 */
[----:B------:R-:W-:Y:S05]  /*0890*/  @P0 EXIT ;  /* 0x000000000000094d */ /* 0x000fea0003800000 */
[----:B------:R-:W0:Y:S01]  /*08a0*/  LDCU UR7, c[0x0][0x394] ;  /* 0x00007280ff0777ac */ /* 0x000e220008000800 */
[C---:B------:R-:W-:Y:S01]  /*08b0*/  IMAD.IADD R2, R5.reuse, 0x1, -R4 ;  /* 0x0000000105027824 */ /* 0x040fe200078e0a04 */
[----:B------:R-:W-:-:S04]  /*08c0*/  IADD3 R0, PT, PT, -R5, R4, RZ ;  /* 0x0000000405007210 */ /* 0x000fc80007ffe1ff */
[----:B------:R-:W-:Y:S02]  /*08d0*/  ISETP.GT.U32.AND P1, PT, R2, -0x8, PT ;  /* 0xfffffff80200780c */ /* 0x000fe40003f24070 */
[----:B--2---:R-:W-:-:S04]  /*08e0*/  LOP3.LUT R14, R0, 0x7, RZ, 0xc0, !PT ;  /* 0x00000007000e7812 */ /* 0x004fc800078ec0ff */
[----:B------:R-:W-:Y:S01]  /*08f0*/  ISETP.NE.AND P0, PT, R14, RZ, PT ;  /* 0x000000ff0e00720c */ /* 0x000fe20003f05270 */
[----:B0-----:R-:W-:-:S06]  /*0900*/  UMOV UR6, UR7 ;  /* 0x0000000700067c82 */ /* 0x001fcc0008000000 */
[----:B------:R-:W-:Y:S06]  /*0910*/  @P1 BRA `(.L_x_25) ;  /* 0x0000000400041947 */ /* 0x000fec0003800000 */
[----:B------:R-:W0:Y:S01]  /*0920*/  LDCU.64 UR10, c[0x0][0x380] ;  /* 0x00007000ff0a77ac */ /* 0x000e220008000a00 */
[----:B------:R-:W-:Y:S01]  /*0930*/  IMAD.WIDE R6, R5, 0x8, RZ ;  /* 0x0000000805067825 */ /* 0x000fe200078e02ff */
[----:B------:R-:W-:Y:S01]  /*0940*/  LOP3.LUT R2, R0, 0xfffffff8, RZ, 0xc0, !PT ;  /* 0xfffffff800027812 */ /* 0x000fe200078ec0ff */
[----:B------:R-:W1:Y:S02]  /*0950*/  LDCU UR6, c[0x0][0x398] ;  /* 0x00007300ff0677ac */ /* 0x000e640008000800 */
[----:B------:R-:W-:Y:S01]  /*0960*/  IMAD R15, R3, R4, R5 ;  /* 0x00000004030f7224 */ /* 0x000fe200078e0205 */
[----:B------:R-:W-:Y:S01]  /*0970*/  IADD3 R2, PT, PT, -R2, RZ, RZ ;  /* 0x000000ff02027210 */ /* 0x000fe20007ffe1ff */
[----:B------:R-:W-:Y:S01]  /*0980*/  UMOV UR4, 0x20 ;  /* 0x0000002000047882 */ /* 0x000fe20000000000 */
[----:B------:R-:W-:Y:S01]  /*0990*/  UMOV UR5, 0x0 ;  /* 0x0000000000057882 */ /* 0x000fe20000000000 */
[----:B0-----:R-:W-:Y:S01]  /*09a0*/  IADD3 R6, P1, PT, -R6, UR10, RZ ;  /* 0x0000000a06067c10 */ /* 0x001fe2000ff3e1ff */
[----:B------:R-:W-:-:S03]  /*09b0*/  UIADD3 UR8, UP0, UPT, UR10, 0x20, URZ ;  /* 0x000000200a087890 */ /* 0x000fc6000ff1e0ff */
[----:B------:R-:W-:Y:S01]  /*09c0*/  IADD3.X R7, PT, PT, ~R7, UR11, RZ, P1, !PT ;  /* 0x0000000b07077c10 */ /* 0x000fe20008ffe5ff */
[----:B-1----:R-:W-:Y:S02]  /*09d0*/  UIMAD.WIDE UR4, UR6, 0x8, UR4 ;  /* 0x00000008060478a5 */ /* 0x002fe4000f8e0204 */
[----:B------:R-:W-:Y:S01]  /*09e0*/  UIADD3.X UR9, UPT, UPT, URZ, UR11, URZ, UP0, !UPT ;  /* 0x0000000bff097290 */ /* 0x000fe200087fe4ff */
[----:B------:R-:W-:-:S11]  /*09f0*/  UMOV UR6, UR7 ;  /* 0x0000000700067c82 */ /* 0x000fd60008000000 */
.L_x_26:
[----:B------:R-:W-:-:S03]  /*0a00*/  IMAD.WIDE R10, R15, 0x8, R6 ;  /* 0x000000080f0a7825 */ /* 0x000fc600078e0206 */
[----:B------:R-:W-:Y:S02]  /*0a10*/  IADD3 R8, P1, PT, R10, UR4, RZ ;  /* 0x000000040a087c10 */ /* 0x000fe4000ff3e0ff */
[----:B--2---:R-:W2:Y:S02]  /*0a20*/  LDG.E R16, desc[UR14][R10.64] ;  /* 0x0000000e0a107981 */ /* 0x004ea4000c1e1900 */
[----:B------:R-:W-:-:S05]  /*0a30*/  IADD3.X R9, PT, PT, R11, UR5, RZ, P1, !PT ;  /* 0x000000050b097c10 */ /* 0x000fca0008ffe4ff */
[----:B------:R-:W2:Y:S01]  /*0a40*/  LDG.E R17, desc[UR14][R8.64+-0x20] ;  /* 0xffffe00e08117981 */ /* 0x000ea2000c1e1900 */
[----:B------:R-:W-:Y:S01]  /*0a50*/  MOV R13, UR9 ;  /* 0x00000009000d7c02 */ /* 0x000fe20008000f00 */
[----:B------:R-:W-:-:S04]  /*0a60*/  IMAD.U32 R12, RZ, RZ, UR8 ;  /* 0x00000008ff0c7e24 */ /* 0x000fc8000f8e00ff */
[----:B------:R-:W-:-:S04]  /*0a70*/  IMAD.WIDE R12, R15, 0x8, R12 ;  /* 0x000000080f0c7825 */ /* 0x000fc800078e020c */
[----:B--2---:R-:W-:Y:S02]  /*0a80*/  IMAD.IADD R16, R16, 0x1, R17 ;  /* 0x0000000110107824 */ /* 0x004fe400078e0211 */
[----:B------:R-:W-:-:S05]  /*0a90*/  HFMA2 R17, -RZ, RZ, 0, 0 ;  /* 0x00000000ff117431 */ /* 0x000fca00000001ff */
[----:B------:R0:W-:Y:S04]  /*0aa0*/  STG.E.64 desc[UR14][R12.64+-0x20], R16 ;  /* 0xffffe0100c007986 */ /* 0x0001e8000c101b0e */
[----:B------:R-:W2:Y:S04]  /*0ab0*/  LDG.E R18, desc[UR14][R10.64+0x8] ;  /* 0x0000080e0a127981 */ /* 0x000ea8000c1e1900 */
[----:B------:R-:W2:Y:S02]  /*0ac0*/  LDG.E R19, desc[UR14][R8.64+-0x18] ;  /* 0xffffe80e08137981 */ /* 0x000ea4000c1e1900 */
[----:B--2---:R-:W-:Y:S01]  /*0ad0*/  IMAD.IADD R18, R18, 0x1, R19 ;  /* 0x0000000112127824 */ /* 0x004fe200078e0213 */
[----:B------:R-:W-:-:S05]  /*0ae0*/  MOV R19, RZ ;  /* 0x000000ff00137202 */ /* 0x000fca0000000f00 */
[----:B------:R1:W-:Y:S04]  /*0af0*/  STG.E.64 desc[UR14][R12.64+-0x18], R18 ;  /* 0xffffe8120c007986 */ /* 0x0003e8000c101b0e */
[----:B------:R-:W2:Y:S04]  /*0b00*/  LDG.E R20, desc[UR14][R10.64+0x10] ;  /* 0x0000100e0a147981 */ /* 0x000ea8000c1e1900 */
[----:B------:R-:W2:Y:S02]  /*0b10*/  LDG.E R21, desc[UR14][R8.64+-0x10] ;  /* 0xfffff00e08157981 */ /* 0x000ea4000c1e1900 */
[----:B--2---:R-:W-:-:S02]  /*0b20*/  IMAD.IADD R20, R20, 0x1, R21 ;  /* 0x0000000114147824 */ /* 0x004fc400078e0215 */
[----:B------:R-:W-:-:S05]  /*0b30*/  HFMA2 R21, -RZ, RZ, 0, 0 ;  /* 0x00000000ff157431 */ /* 0x000fca00000001ff */
[----:B------:R2:W-:Y:S04]  /*0b40*/  STG.E.64 desc[UR14][R12.64+-0x10], R20 ;  /* 0xfffff0140c007986 */ /* 0x0005e8000c101b0e */
[----:B0-----:R-:W3:Y:S04]  /*0b50*/  LDG.E R16, desc[UR14][R10.64+0x18] ;  /* 0x0000180e0a107981 */ /* 0x001ee8000c1e1900 */
[----:B------:R-:W3:Y:S02]  /*0b60*/  LDG.E R17, desc[UR14][R8.64+-0x8] ;  /* 0xfffff80e08117981 */ /* 0x000ee4000c1e1900 */
[----:B---3--:R-:W-:Y:S01]  /*0b70*/  IMAD.IADD R16, R16, 0x1, R17 ;  /* 0x0000000110107824 */ /* 0x008fe200078e0211 */
[----:B------:R-:W-:-:S05]  /*0b80*/  MOV R17, RZ ;  /* 0x000000ff00117202 */ /* 0x000fca0000000f00 */
[----:B------:R0:W-:Y:S04]  /*0b90*/  STG.E.64 desc[UR14][R12.64+-0x8], R16 ;  /* 0xfffff8100c007986 */ /* 0x0001e8000c101b0e */
[----:B-1----:R-:W3:Y:S04]  /*0ba0*/  LDG.E R18, desc[UR14][R10.64+0x20] ;  /* 0x0000200e0a127981 */ /* 0x002ee8000c1e1900 */
[----:B------:R-:W3:Y:S02]  /*0bb0*/  LDG.E R19, desc[UR14][R8.64] ;  /* 0x0000000e08137981 */ /* 0x000ee4000c1e1900 */
[----:B---3--:R-:W-:-:S02]  /*0bc0*/  IMAD.IADD R18, R18, 0x1, R19 ;  /* 0x0000000112127824 */ /* 0x008fc400078e0213 */
[----:B------:R-:W-:-:S05]  /*0bd0*/  HFMA2 R19, -RZ, RZ, 0, 0 ;  /* 0x00000000ff137431 */ /* 0x000fca00000001ff */
[----:B------:R1:W-:Y:S04]  /*0be0*/  STG.E.64 desc[UR14][R12.64], R18 ;  /* 0x000000120c007986 */ /* 0x0003e8000c101b0e */
[----:B--2---:R-:W2:Y:S04]  /*0bf0*/  LDG.E R20, desc[UR14][R10.64+0x28] ;  /* 0x0000280e0a147981 */ /* 0x004ea8000c1e1900 */
[----:B------:R-:W2:Y:S02]  /*0c00*/  LDG.E R21, desc[UR14][R8.64+0x8] ;  /* 0x0000080e08157981 */ /* 0x000ea4000c1e1900 */
[----:B--2---:R-:W-:Y:S01]  /*0c10*/  IADD3 R20, PT, PT, R20, R21, RZ ;  /* 0x0000001514147210 */ /* 0x004fe20007ffe0ff */
[----:B------:R-:W-:-:S05]  /*0c20*/  IMAD.MOV.U32 R21, RZ, RZ, RZ ;  /* 0x000000ffff157224 */ /* 0x000fca00078e00ff */
[----:B------:R2:W-:Y:S04]  /*0c30*/  STG.E.64 desc[UR14][R12.64+0x8], R20 ;  /* 0x000008140c007986 */ /* 0x0005e8000c101b0e */
[----:B0-----:R-:W3:Y:S04]  /*0c40*/  LDG.E R16, desc[UR14][R10.64+0x30] ;  /* 0x0000300e0a107981 */ /* 0x001ee8000c1e1900 */
[----:B------:R-:W3:Y:S01]  /*0c50*/  LDG.E R17, desc[UR14][R8.64+0x10] ;  /* 0x0000100e08117981 */ /* 0x000ee2000c1e1900 */
[----:B------:R-:W-:Y:S02]  /*0c60*/  IADD3 R2, PT, PT, R2, 0x8, RZ ;  /* 0x0000000802027810 */ /* 0x000fe40007ffe0ff */
[----:B---3--:R-:W-:-:S02]  /*0c70*/  IADD3 R16, PT, PT, R16, R17, RZ ;  /* 0x0000001110107210 */ /* 0x008fc40007ffe0ff */
[----:B------:R-:W-:-:S05]  /*0c80*/  MOV R17, RZ ;  /* 0x000000ff00117202 */ /* 0x000fca0000000f00 */
[----:B------:R2:W-:Y:S04]  /*0c90*/  STG.E.64 desc[UR14][R12.64+0x10], R16 ;  /* 0x000010100c007986 */ /* 0x0005e8000c101b0e */
[----:B-1----:R-:W3:Y:S04]  /*0ca0*/  LDG.E R18, desc[UR14][R10.64+0x38] ;  /* 0x0000380e0a127981 */ /* 0x002ee8000c1e1900 */
[----:B------:R-:W3:Y:S01]  /*0cb0*/  LDG.E R19, desc[UR14][R8.64+0x18] ;  /* 0x0000180e08137981 */ /* 0x000ee2000c1e1900 */
[----:B------:R-:W-:Y:S01]  /*0cc0*/  ISETP.NE.AND P1, PT, R2, RZ, PT ;  /* 0x000000ff0200720c */ /* 0x000fe20003f25270 */
[----:B------:R-:W-:Y:S01]  /*0cd0*/  UIADD3 UR6, UPT, UPT, UR6, 0x8, URZ ;  /* 0x0000000806067890 */ /* 0x000fe2000fffe0ff */
[----:B------:R-:W-:-:S02]  /*0ce0*/  VIADD R15, R15, 0x8 ;  /* 0x000000080f0f7836 */ /* 0x000fc40000000000 */
[----:B---3--:R-:W-:Y:S02]  /*0cf0*/  IMAD.IADD R18, R18, 0x1, R19 ;  /* 0x0000000112127824 */ /* 0x008fe400078e0213 */
[----:B------:R-:W-:-:S05]  /*0d00*/  HFMA2 R19, -RZ, RZ, 0, 0 ;  /* 0x00000000ff137431 */ /* 0x000fca00000001ff */
[----:B------:R2:W-:Y:S02]  /*0d10*/  STG.E.64 desc[UR14][R12.64+0x18], R18 ;  /* 0x000018120c007986 */ /* 0x0005e4000c101b0e */
[----:B------:R-:W-:Y:S05]  /*0d20*/  @P1 BRA `(.L_x_26) ;  /* 0xfffffffc00341947 */ /* 0x000fea000383ffff */
.L_x_25:
[----:B------:R-:W-:Y:S05]  /*0d30*/  @!P0 EXIT ;  /* 0x000000000000894d */ /* 0x000fea0003800000 */
[----:B------:R-:W-:Y:S02]  /*0d40*/  ISETP.GE.U32.AND P0, PT, R14, 0x4, PT ;  /* 0x000000040e00780c */ /* 0x000fe40003f06070 */
[----:B--2---:R-:W-:-:S04]  /*0d50*/  LOP3.LUT R18, R0, 0x3, RZ, 0xc0, !PT ;  /* 0x0000000300127812 */ /* 0x004fc800078ec0ff */
[----:B------:R-:W-:-:S07]  /*0d60*/  ISETP.NE.AND P1, PT, R18, RZ, PT ;  /* 0x000000ff1200720c */ /* 0x000fce0003f25270 */
[----:B------:R-:W-:Y:S06]  /*0d70*/  @!P0 BRA `(.L_x_27) ;  /* 0x0000000000708947 */ /* 0x000fec0003800000 */
[----:B------:R-:W0:Y:S01]  /*0d80*/  LDC.64 R6, c[0x0][0x380] ;  /* 0x0000e000ff067b82 */ /* 0x000e220000000a00 */
[----:B------:R-:W-:-:S05]  /*0d90*/  IMAD R2, R3, R4, UR6 ;  /* 0x0000000603027e24 */ /* 0x000fca000f8e0204 */
[----:B------:R-:W-:Y:S02]  /*0da0*/  IADD3 R9, PT, PT, R2, -R5, RZ ;  /* 0x8000000502097210 */ /* 0x000fe40007ffe0ff */
[----:B------:R-:W1:Y:S03]  /*0db0*/  LDC R11, c[0x0][0x398] ;  /* 0x0000e600ff0b7b82 */ /* 0x000e660000000800 */
[----:B0-----:R-:W-:-:S05]  /*0dc0*/  IMAD.WIDE R6, R9, 0x8, R6 ;  /* 0x0000000809067825 */ /* 0x001fca00078e0206 */
[----:B------:R-:W2:Y:S01]  /*0dd0*/  LDG.E R12, desc[UR14][R6.64] ;  /* 0x0000000e060c7981 */ /* 0x000ea2000c1e1900 */
[----:B-1----:R-:W-:-:S05]  /*0de0*/  IMAD.WIDE R8, R11, 0x8, R6 ;  /* 0x000000080b087825 */ /* 0x002fca00078e0206 */
[----:B------:R-:W2:Y:S01]  /*0df0*/  LDG.E R13, desc[UR14][R8.64] ;  /* 0x0000000e080d7981 */ /* 0x000ea2000c1e1900 */
[----:B------:R-:W-:Y:S01]  /*0e00*/  IMAD.WIDE R10, R5, 0x8, R6 ;  /* 0x00000008050a7825 */ /* 0x000fe200078e0206 */
[----:B--2---:R-:W-:-:S03]  /*0e10*/  IADD3 R12, PT, PT, R12, R13, RZ ;  /* 0x0000000d0c0c7210 */ /* 0x004fc60007ffe0ff */
[----:B------:R-:W-:-:S05]  /*0e20*/  IMAD.MOV.U32 R13, RZ, RZ, RZ ;  /* 0x000000ffff0d7224 */ /* 0x000fca00078e00ff */
[----:B------:R0:W-:Y:S04]  /*0e30*/  STG.E.64 desc[UR14][R10.64], R12 ;  /* 0x0000000c0a007986 */ /* 0x0001e8000c101b0e */
[----:B------:R-:W2:Y:S04]  /*0e40*/  LDG.E R14, desc[UR14][R6.64+0x8] ;  /* 0x0000080e060e7981 */ /* 0x000ea8000c1e1900 */
[----:B------:R-:W2:Y:S02]  /*0e50*/  LDG.E R15, desc[UR14][R8.64+0x8] ;  /* 0x0000080e080f7981 */ /* 0x000ea4000c1e1900 */
[----:B--2---:R-:W-:-:S02]  /*0e60*/  IADD3 R14, PT, PT, R14, R15, RZ ;  /* 0x0000000f0e0e7210 */ /* 0x004fc40007ffe0ff */
[----:B------:R-:W-:-:S05]  /*0e70*/  MOV R15, RZ ;  /* 0x000000ff000f7202 */ /* 0x000fca0000000f00 */
[----:B------:R1:W-:Y:S04]  /*0e80*/  STG.E.64 desc[UR14][R10.64+0x8], R14 ;  /* 0x0000080e0a007986 */ /* 0x0003e8000c101b0e */
[----:B------:R-:W2:Y:S04]  /*0e90*/  LDG.E R16, desc[UR14][R6.64+0x10] ;  /* 0x0000100e06107981 */ /* 0x000ea8000c1e1900 */
[----:B------:R-:W2:Y:S02]  /*0ea0*/  LDG.E R17, desc[UR14][R8.64+0x10] ;  /* 0x0000100e08117981 */ /* 0x000ea4000c1e1900 */
[----:B--2---:R-:W-:-:S02]  /*0eb0*/  IMAD.IADD R16, R16, 0x1, R17 ;  /* 0x0000000110107824 */ /* 0x004fc400078e0211 */
[----:B------:R-:W-:-:S05]  /*0ec0*/  HFMA2 R17, -RZ, RZ, 0, 0 ;  /* 0x00000000ff117431 */ /* 0x000fca00000001ff */
[----:B------:R1:W-:Y:S04]  /*0ed0*/  STG.E.64 desc[UR14][R10.64+0x10], R16 ;  /* 0x000010100a007986 */ /* 0x0003e8000c101b0e */
[----:B0-----:R-:W2:Y:S04]  /*0ee0*/  LDG.E R12, desc[UR14][R6.64+0x18] ;  /* 0x0000180e060c7981 */ /* 0x001ea8000c1e1900 */
[----:B------:R-:W2:Y:S01]  /*0ef0*/  LDG.E R13, desc[UR14][R8.64+0x18] ;  /* 0x0000180e080d7981 */ /* 0x000ea2000c1e1900 */
[----:B------:R-:W-:Y:S01]  /*0f00*/  UIADD3 UR6, UPT, UPT, UR6, 0x4, URZ ;  /* 0x0000000406067890 */ /* 0x000fe2000fffe0ff */
[----:B--2---:R-:W-:Y:S01]  /*0f10*/  IADD3 R12, PT, PT, R12, R13, RZ ;  /* 0x0000000d0c0c7210 */ /* 0x004fe20007ffe0ff */
[----:B------:R-:W-:-:S05]  /*0f20*/  IMAD.MOV.U32 R13, RZ, RZ, RZ ;  /* 0x000000ffff0d7224 */ /* 0x000fca00078e00ff */
[----:B------:R1:W-:Y:S05]  /*0f30*/  STG.E.64 desc[UR14][R10.64+0x18], R12 ;  /* 0x0000180c0a007986 */ /* 0x0003ea000c101b0e */
.L_x_27:
[----:B------:R-:W-:Y:S05]  /*0f40*/  @!P1 EXIT ;  /* 0x000000000000994d */ /* 0x000fea0003800000 */
[----:B------:R-:W-:Y:S02]  /*0f50*/  ISETP.NE.AND P0, PT, R18, 0x1, PT ;  /* 0x000000011200780c */ /* 0x000fe40003f05270 */
[----:B------:R-:W-:-:S04]  /*0f60*/  LOP3.LUT R0, R0, 0x1, RZ, 0xc0, !PT ;  /* 0x0000000100007812 */ /* 0x000fc800078ec0ff */
[----:B------:R-:W-:-:S07]  /*0f70*/  ISETP.NE.U32.AND P1, PT, R0, 0x1, PT ;  /* 0x000000010000780c */ /* 0x000fce0003f25070 */
[----:B------:R-:W-:Y:S06]  /*0f80*/  @!P0 BRA `(.L_x_28) ;  /* 0x0000000000488947 */ /* 0x000fec0003800000 */
[----:B------:R-:W0:Y:S01]  /*0f90*/  LDC.64 R6, c[0x0][0x380] ;  /* 0x0000e000ff067b82 */ /* 0x000e220000000a00 */
[----:B------:R-:W-:-:S05]  /*0fa0*/  IMAD R0, R3, R4, UR6 ;  /* 0x0000000603007e24 */ /* 0x000fca000f8e0204 */
[----:B-1----:R-:W-:Y:S02]  /*0fb0*/  IADD3 R11, PT, PT, R0, -R5, RZ ;  /* 0x80000005000b7210 */ /* 0x002fe40007ffe0ff */
        /* <DEDUP_REMOVED lines=10> */
[----:B------:R-:W2:Y:S01]  /*1060*/  LDG.E R9, desc[UR14][R12.64+0x8] ;  /* 0x0000080e0c097981 */ /* 0x000ea2000c1e1900 */
[----:B------:R-:W-:Y:S01]  /*1070*/  UIADD3 UR6, UPT, UPT, UR6, 0x2, URZ ;  /* 0x0000000206067890 */ /* 0x000fe2000fffe0ff */
[----:B--2---:R-:W-:-:S02]  /*1080*/  IADD3 R8, PT, PT, R8, R9, RZ ;  /* 0x0000000908087210 */ /* 0x004fc40007ffe0ff */
[----:B------:R-:W-:-:S05]  /*1090*/  MOV R9, RZ ;  /* 0x000000ff00097202 */ /* 0x000fca0000000f00 */
[----:B------:R0:W-:Y:S04]  /*10a0*/  STG.E.64 desc[UR14][R14.64+0x8], R8 ;  /* 0x000008080e007986 */ /* 0x0001e8000c101b0e */
.L_x_28:
[----:B------:R-:W-:Y:S05]  /*10b0*/  @P1 EXIT ;  /* 0x000000000000194d */ /* 0x000fea0003800000 */
[----:B0-----:R-:W0:Y:S01]  /*10c0*/  LDC.64 R6, c[0x0][0x380] ;  /* 0x0000e000ff067b82 */ /* 0x001e220000000a00 */
[----:B------:R-:W-:-:S04]  /*10d0*/  IMAD R4, R3, R4, UR6 ;  /* 0x0000000603047e24 */ /* 0x000fc8000f8e0204 */
[----:B------:R-:W-:-:S03]  /*10e0*/  IMAD.IADD R3, R4, 0x1, -R5 ;  /* 0x0000000104037824 */ /* 0x000fc600078e0a05 */
[----:B------:R-:W2:Y:S01]  /*10f0*/  LDC R9, c[0x0][0x398] ;  /* 0x0000e600ff097b82 */ /* 0x000ea20000000800 */
[----:B0-----:R-:W-:-:S05]  /*1100*/  IMAD.WIDE R2, R3, 0x8, R6 ;  /* 0x0000000803027825 */ /* 0x001fca00078e0206 */
[----:B------:R-:W3:Y:S01]  /*1110*/  LDG.E R8, desc[UR14][R2.64] ;  /* 0x0000000e02087981 */ /* 0x000ee2000c1e1900 */
[----:B--2---:R-:W-:-:S06]  /*1120*/  IMAD.WIDE R6, R9, 0x8, R2 ;  /* 0x0000000809067825 */ /* 0x004fcc00078e0202 */
[----:B------:R-:W3:Y:S01]  /*1130*/  LDG.E R7, desc[UR14][R6.64] ;  /* 0x0000000e06077981 */ /* 0x000ee2000c1e1900 */
[----:B------:R-:W-:Y:S02]  /*1140*/  HFMA2 R9, -RZ, RZ, 0, 0 ;  /* 0x00000000ff097431 */ /* 0x000fe400000001ff */
[----:B------:R-:W-:Y:S01]  /*1150*/  IMAD.WIDE R4, R5, 0x8, R2 ;  /* 0x0000000805047825 */ /* 0x000fe200078e0202 */
[----:B---3--:R-:W-:-:S05]  /*1160*/  IADD3 R8, PT, PT, R8, R7, RZ ;  /* 0x0000000708087210 */ /* 0x008fca0007ffe0ff */
[----:B------:R-:W-:Y:S01]  /*1170*/  STG.E.64 desc[UR14][R4.64], R8 ;  /* 0x0000000804007986 */ /* 0x000fe2000c101b0e */
[----:B------:R-:W-:Y:S05]  /*1180*/  EXIT ;  /* 0x000000000000794d */ /* 0x000fea0003800000 */
.L_x_29:
        /* <DEDUP_REMOVED lines=15> */
.L_x_40:


//--------------------- .text._Z20monteCarloSimulationPyyS_S_ --------------------------
	.section	.text._Z20monteCarloSimulationPyyS_S_,"ax",@progbits
	.align	128
        .global         _Z20monteCarloSimulationPyyS_S_
        .type           _Z20monteCarloSimulationPyyS_S_,@function
        .size           _Z20monteCarloSimulationPyyS_S_,(.L_x_36 - _Z20monteCarloSimulationPyyS_S_)
        .other          _Z20monteCarloSimulationPyyS_S_,@"STO_CUDA_ENTRY STV_DEFAULT"
_Z20monteCarloSimulationPyyS_S_:
.text._Z20monteCarloSimulationPyyS_S_:
[----:B------:R-:W-:Y:S01]  /*0000*/  LDC R1, c[0x0][0x37c] ;  /* 0x0000df00ff017b82 */ /* 0x000fe20000000800 */
[----:B------:R-:W0:Y:S07]  /*0010*/  S2R R3, SR_TID.X ;  /* 0x0000000000037919 */ /* 0x000e2e0000002100 */
[----:B------:R-:W0:Y:S01]  /*0020*/  S2UR UR6, SR_CTAID.X ;  /* 0x00000000000679c3 */ /* 0x000e220000002500 */
[----:B------:R-:W1:Y:S07]  /*0030*/  LDCU.64 UR4, c[0x0][0x388] ;  /* 0x00007100ff0477ac */ /* 0x000e6e0008000a00 */
[----:B------:R-:W0:Y:S01]  /*0040*/  LDC R0, c[0x0][0x360] ;  /* 0x0000d800ff007b82 */ /* 0x000e220000000800 */
[----:B-1----:R-:W-:-:S02]  /*0050*/  USHF.R.U64 UR4, UR4, 0x1, UR5 ;  /* 0x0000000104047899 */ /* 0x002fc40008001205 */
[----:B------:R-:W-:Y:S01]  /*0060*/  USHF.R.U32.HI UR5, URZ, 0x1, UR5 ;  /* 0x00000001ff057899 */ /* 0x000fe20008011605 */
[----:B0-----:R-:W-:-:S05]  /*0070*/  IMAD R0, R0, UR6, R3 ;  /* 0x0000000600007c24 */ /* 0x001fca000f8e0203 */
[----:B------:R-:W-:Y:S02]  /*0080*/  MOV R3, UR5 ;  /* 0x0000000500037c02 */ /* 0x000fe40008000f00 */
[----:B------:R-:W-:Y:S02]  /*0090*/  ISETP.LT.U32.AND P0, PT, R0, UR4, PT ;  /* 0x0000000400007c0c */ /* 0x000fe4000bf01070 */
[----:B------:R-:W-:-:S04]  /*00a0*/  SHF.R.S32.HI R2, RZ, 0x1f, R0 ;  /* 0x0000001fff027819 */ /* 0x000fc80000011400 */
[----:B------:R-:W-:-:S13]  /*00b0*/  ISETP.GT.U32.AND.EX P0, PT, R3, R2, PT, P0 ;  /* 0x000000020300720c */ /* 0x000fda0003f04100 */
[----:B------:R-:W-:Y:S05]  /*00c0*/  @!P0 EXIT ;  /* 0x000000000000894d */ /* 0x000fea0003800000 */
[----:B------:R-:W0:Y:S01]  /*00d0*/  LDC.64 R2, c[0x0][0x380] ;  /* 0x0000e000ff027b82 */ /* 0x000e220000000a00 */
[----:B------:R-:W1:Y:S01]  /*00e0*/  LDCU.64 UR8, c[0x0][0x358] ;  /* 0x00006b00ff0877ac */ /* 0x000e620008000a00 */
[----:B------:R-:W-:-:S05]  /*00f0*/  SHF.L.U32 R5, R0, 0x1, RZ ;  /* 0x0000000100057819 */ /* 0x000fca00000006ff */
[----:B0-----:R-:W-:-:S05]  /*0100*/  IMAD.WIDE R2, R5, 0x8, R2 ;  /* 0x0000000805027825 */ /* 0x001fca00078e0202 */
[----:B-1----:R-:W2:Y:S04]  /*0110*/  LDG.E.64 R6, desc[UR8][R2.64+0x8] ;  /* 0x0000080802067981 */ /* 0x002ea8000c1e1b00 */
[----:B------:R-:W3:Y:S01]  /*0120*/  LDG.E.64 R4, desc[UR8][R2.64] ;  /* 0x0000000802047981 */ /* 0x000ee2000c1e1b00 */
[----:B------:R-:W-:Y:S01]  /*0130*/  BSSY.RECONVERGENT B0, `(.L_x_30) ;  /* 0x0000012000007945 */ /* 0x000fe20003800200 */
[----:B--2---:R-:W0:Y:S08]  /*0140*/  I2F.U64 R6, R6 ;  /* 0x0000000600067312 */ /* 0x004e300000301000 */
[----:B---3--:R-:W1:Y:S01]  /*0150*/  I2F.U64 R4, R4 ;  /* 0x0000000400047312 */ /* 0x008e620000301000 */
[----:B0-----:R-:W-:-:S04]  /*0160*/  FMUL R8, R6, 2.3283064365386962891e-10 ;  /* 0x2f80000006087820 */ /* 0x001fc80000400000 */
[----:B------:R-:W-:Y:S01]  /*0170*/  FMUL R9, R8, R8 ;  /* 0x0000000808097220 */ /* 0x000fe20000400000 */
[----:B-1----:R-:W-:-:S04]  /*0180*/  FMUL R0, R4, 2.3283064365386962891e-10 ;  /* 0x2f80000004007820 */ /* 0x002fc80000400000 */
[----:B------:R-:W-:-:S04]  /*0190*/  FFMA R0, R0, R0, R9 ;  /* 0x0000000000007223 */ /* 0x000fc80000000009 */
[----:B------:R-:W-:Y:S01]  /*01a0*/  VIADD R8, R0, 0xf3000000 ;  /* 0xf300000000087836 */ /* 0x000fe20000000000 */
[----:B------:R0:W1:Y:S04]  /*01b0*/  MUFU.RSQ R9, R0 ;  /* 0x0000000000097308 */ /* 0x0000680000001400 */
[----:B------:R-:W-:-:S13]  /*01c0*/  ISETP.GT.U32.AND P0, PT, R8, 0x727fffff, PT ;  /* 0x727fffff0800780c */ /* 0x000fda0003f04070 */
[----:B01----:R-:W-:Y:S05]  /*01d0*/  @!P0 BRA `(.L_x_31) ;  /* 0x00000000000c8947 */ /* 0x003fea0003800000 */
[----:B------:R-:W-:-:S07]  /*01e0*/  MOV R7, 0x200 ;  /* 0x0000020000077802 */ /* 0x000fce0000000f00 */
[----:B------:R-:W-:Y:S05]  /*01f0*/  CALL.REL.NOINC `($__internal_0_$__cuda_sm20_sqrt_rn_f32_slowpath) ;  /* 0x0000000000907944 */ /* 0x000fea0003c00000 */
[----:B------:R-:W-:Y:S05]  /*0200*/  BRA `(.L_x_32) ;  /* 0x0000000000107947 */ /* 0x000fea0003800000 */
.L_x_31:
[----:B------:R-:W-:Y:S01]  /*0210*/  FMUL.FTZ R3, R0, R9 ;  /* 0x0000000900037220 */ /* 0x000fe20000410000 */
[----:B------:R-:W-:-:S03]  /*0220*/  FMUL.FTZ R9, R9, 0.5 ;  /* 0x3f00000009097820 */ /* 0x000fc60000410000 */
[----:B------:R-:W-:-:S04]  /*0230*/  FFMA R0, -R3, R3, R0 ;  /* 0x0000000303007223 */ /* 0x000fc80000000100 */
[----:B------:R-:W-:-:S07]  /*0240*/  FFMA R0, R0, R9, R3 ;  /* 0x0000000900007223 */ /* 0x000fce0000000003 */
.L_x_32:
[----:B------:R-:W-:Y:S05]  /*0250*/  BSYNC.RECONVERGENT B0 ;  /* 0x0000000000007941 */ /* 0x000fea0003800200 */
.L_x_30:
[----:B------:R-:W-:-:S13]  /*0260*/  FSETP.GEU.AND P0, PT, R0, 1, PT ;  /* 0x3f8000000000780b */ /* 0x000fda0003f0e000 */
[----:B------:R-:W-:Y:S05]  /*0270*/  @P0 BRA `(.L_x_33) ;  /* 0x0000000000380947 */ /* 0x000fea0003800000 */
[----:B------:R-:W0:Y:S01]  /*0280*/  S2R R0, SR_LANEID ;  /* 0x0000000000007919 */ /* 0x000e220000000000 */
[----:B------:R-:W1:Y:S01]  /*0290*/  LDC.64 R2, c[0x0][0x390] ;  /* 0x0000e400ff027b82 */ /* 0x000e620000000a00 */
[----:B------:R-:W-:Y:S02]  /*02a0*/  VOTEU.ANY UR4, UPT, PT ;  /* 0x0000000000047886 */ /* 0x000fe400038e0100 */
[----:B------:R-:W-:Y:S02]  /*02b0*/  UPOPC UR6, UR4 ;  /* 0x00000004000672bf */ /* 0x000fe40008000000 */
[----:B------:R-:W-:Y:S02]  /*02c0*/  UFLO.U32 UR5, UR4 ;  /* 0x00000004000572bd */ /* 0x000fe400080e0000 */
[----:B------:R-:W-:Y:S01]  /*02d0*/  UIMAD.WIDE.U32 UR6, UR6, 0x2, URZ ;  /* 0x00000002060678a5 */ /* 0x000fe2000f8e00ff */
[----:B------:R-:W-:-:S03]  /*02e0*/  UMOV UR4, URZ ;  /* 0x000000ff00047c82 */ /* 0x000fc60008000000 */
[----:B------:R-:W-:Y:S02]  /*02f0*/  UIADD3 UR4, UPT, UPT, UR7, UR4, URZ ;  /* 0x0000000407047290 */ /* 0x000fe4000fffe0ff */
[----:B------:R-:W-:Y:S02]  /*0300*/  MOV R5, UR7 ;  /* 0x0000000700057c02 */ /* 0x000fe40008000f00 */
[----:B------:R-:W-:Y:S02]  /*0310*/  MOV R4, UR6 ;  /* 0x0000000600047c02 */ /* 0x000fe40008000f00 */
[----:B------:R-:W-:Y:S01]  /*0320*/  IMAD.U32 R5, RZ, RZ, UR4 ;  /* 0x00000004ff057e24 */ /* 0x000fe2000f8e00ff */
[----:B0-----:R-:W-:-:S13]  /*0330*/  ISETP.EQ.U32.AND P0, PT, R0, UR5, PT ;  /* 0x0000000500007c0c */ /* 0x001fda000bf02070 */
[----:B-1----:R-:W-:Y:S01]  /*0340*/  @P0 REDG.E.ADD.64.STRONG.GPU desc[UR8][R2.64], R4 ;  /* 0x000000040200098e */ /* 0x002fe2000c12e508 */
[----:B------:R-:W-:Y:S05]  /*0350*/  EXIT ;  /* 0x000000000000794d */ /* 0x000fea0003800000 */
.L_x_33:
        /* <DEDUP_REMOVED lines=14> */
        .weak           $__internal_0_$__cuda_sm20_sqrt_rn_f32_slowpath
        .type           $__internal_0_$__cuda_sm20_sqrt_rn_f32_slowpath,@function
        .size           $__internal_0_$__cuda_sm20_sqrt_rn_f32_slowpath,(.L_x_36 - $__internal_0_$__cuda_sm20_sqrt_rn_f32_slowpath)
$__internal_0_$__cuda_sm20_sqrt_rn_f32_slowpath:
[----:B------:R-:W-:-:S13]  /*0440*/  LOP3.LUT P0, RZ, R0, 0x7fffffff, RZ, 0xc0, !PT ;  /* 0x7fffffff00ff7812 */ /* 0x000fda000780c0ff */
[----:B------:R-:W-:Y:S01]  /*0450*/  @!P0 MOV R2, R0 ;  /* 0x0000000000028202 */ /* 0x000fe20000000f00 */
[----:B------:R-:W-:Y:S06]  /*0460*/  @!P0 BRA `(.L_x_34) ;  /* 0x0000000000408947 */ /* 0x000fec0003800000 */
[----:B------:R-:W-:-:S13]  /*0470*/  FSETP.GEU.FTZ.AND P0, PT, R0, RZ, PT ;  /* 0x000000ff0000720b */ /* 0x000fda0003f1e000 */
[----:B------:R-:W-:Y:S01]  /*0480*/  @!P0 MOV R2, 0x7fffffff ;  /* 0x7fffffff00028802 */ /* 0x000fe20000000f00 */
[----:B------:R-:W-:Y:S06]  /*0490*/  @!P0 BRA `(.L_x_34) ;  /* 0x0000000000348947 */ /* 0x000fec0003800000 */
[----:B------:R-:W-:-:S13]  /*04a0*/  FSETP.GTU.FTZ.AND P0, PT, |R0|, +INF , PT ;  /* 0x7f8000000000780b */ /* 0x000fda0003f1c200 */
[----:B------:R-:W-:Y:S01]  /*04b0*/  @P0 FADD.FTZ R2, R0, 1 ;  /* 0x3f80000000020421 */ /* 0x000fe20000010000 */
[----:B------:R-:W-:Y:S06]  /*04c0*/  @P0 BRA `(.L_x_34) ;  /* 0x0000000000280947 */ /* 0x000fec0003800000 */
[----:B------:R-:W-:-:S13]  /*04d0*/  FSETP.NEU.FTZ.AND P0, PT, |R0|, +INF , PT ;  /* 0x7f8000000000780b */ /* 0x000fda0003f1d200 */
[----:B------:R-:W-:-:S04]  /*04e0*/  @P0 FFMA R3, R0, 1.84467440737095516160e+19, RZ ;  /* 0x5f80000000030823 */ /* 0x000fc800000000ff */
[----:B------:R-:W0:Y:S02]  /*04f0*/  @P0 MUFU.RSQ R2, R3 ;  /* 0x0000000300020308 */ /* 0x000e240000001400 */
[----:B0-----:R-:W-:Y:S01]  /*0500*/  @P0 FMUL.FTZ R4, R3, R2 ;  /* 0x0000000203040220 */ /* 0x001fe20000410000 */
[----:B------:R-:W-:Y:S01]  /*0510*/  @P0 FMUL.FTZ R6, R2, 0.5 ;  /* 0x3f00000002060820 */ /* 0x000fe20000410000 */
[----:B------:R-:W-:Y:S02]  /*0520*/  @!P0 IMAD.MOV.U32 R2, RZ, RZ, R0 ;  /* 0x000000ffff028224 */ /* 0x000fe400078e0000 */
[----:B------:R-:W-:-:S04]  /*0530*/  @P0 FADD.FTZ R5, -R4, -RZ ;  /* 0x800000ff04050221 */ /* 0x000fc80000010100 */
[----:B------:R-:W-:-:S04]  /*0540*/  @P0 FFMA R5, R4, R5, R3 ;  /* 0x0000000504050223 */ /* 0x000fc80000000003 */
[----:B------:R-:W-:-:S04]  /*0550*/  @P0 FFMA R5, R5, R6, R4 ;  /* 0x0000000605050223 */ /* 0x000fc80000000004 */
[----:B------:R-:W-:-:S07]  /*0560*/  @P0 FMUL.FTZ R2, R5, 2.3283064365386962891e-10 ;  /* 0x2f80000005020820 */ /* 0x000fce0000410000 */
.L_x_34:
[----:B------:R-:W-:Y:S01]  /*0570*/  HFMA2 R3, -RZ, RZ, 0, 0 ;  /* 0x00000000ff037431 */ /* 0x000fe200000001ff */
[----:B------:R-:W-:Y:S02]  /*0580*/  MOV R0, R2 ;  /* 0x0000000200007202 */ /* 0x000fe40000000f00 */
[----:B------:R-:W-:-:S04]  /*0590*/  MOV R2, R7 ;  /* 0x0000000700027202 */ /* 0x000fc80000000f00 */
[----:B------:R-:W-:Y:S05]  /*05a0*/  RET.REL.NODEC R2 `(_Z20monteCarloSimulationPyyS_S_) ;  /* 0xfffffff802947950 */ /* 0x000fea0003c3ffff */
.L_x_35:
        /* <DEDUP_REMOVED lines=13> */
.L_x_36:


//--------------------- .nv.shared._Z11copy_kernelPyPKyi --------------------------
	.section	.nv.shared._Z11copy_kernelPyPKyi,"aw",@nobits
	.sectionflags	@""
	.align	16
	.zero		1024


//--------------------- .nv.shared.reserved.0     --------------------------
	.section	.nv.shared.reserved.0,"aw",@nobits
	.weak		__nv_reservedSMEM_offset_0_alias
	.size		__nv_reservedSMEM_offset_0_alias, 0, 64
	.other		__nv_reservedSMEM_offset_0_alias,@"STO_CUDA_RESERVED_SHARED STV_DEFAULT"
__nv_reservedSMEM_offset_0_alias:
	.zero		0
	.zero		64


//--------------------- .nv.shared._Z9MatMulOptPyS_S_iii --------------------------
	.section	.nv.shared._Z9MatMulOptPyS_S_iii,"aw",@nobits
	.sectionflags	@""
	.align	16
.nv.shared._Z9MatMulOptPyS_S_iii:
	.zero		17408


//--------------------- .nv.shared._Z13computeMatMulPiS_S_i --------------------------
	.section	.nv.shared._Z13computeMatMulPiS_S_i,"aw",@nobits
	.sectionflags	@""
	.align	16
	.zero		1024


//--------------------- .nv.shared._Z10computeLFGPyS_iii --------------------------
	.section	.nv.shared._Z10computeLFGPyS_iii,"aw",@nobits
	.sectionflags	@""
	.align	16
	.zero		1024


//--------------------- .nv.shared._Z20monteCarloSimulationPyyS_S_ --------------------------
	.section	.nv.shared._Z20monteCarloSimulationPyyS_S_,"aw",@nobits
	.sectionflags	@""
	.align	16
	.zero		1024


//--------------------- .nv.constant0._Z11copy_kernelPyPKyi --------------------------
	.section	.nv.constant0._Z11copy_kernelPyPKyi,"a",@progbits
	.sectionflags	@""
	.align	4
.nv.constant0._Z11copy_kernelPyPKyi:
	.zero		916


//--------------------- .nv.constant0._Z9MatMulOptPyS_S_iii --------------------------
	.section	.nv.constant0._Z9MatMulOptPyS_S_iii,"a",@progbits
	.sectionflags	@""
	.align	4
.nv.constant0._Z9MatMulOptPyS_S_iii:
	.zero		932


//--------------------- .nv.constant0._Z13computeMatMulPiS_S_i --------------------------
	.section	.nv.constant0._Z13computeMatMulPiS_S_i,"a",@progbits
	.sectionflags	@""
	.align	4
.nv.constant0._Z13computeMatMulPiS_S_i:
	.zero		924


//--------------------- .nv.constant0._Z10computeLFGPyS_iii --------------------------
	.section	.nv.constant0._Z10computeLFGPyS_iii,"a",@progbits
	.sectionflags	@""
	.align	4
.nv.constant0._Z10computeLFGPyS_iii:
	.zero		924


//--------------------- .nv.constant0._Z20monteCarloSimulationPyyS_S_ --------------------------
	.section	.nv.constant0._Z20monteCarloSimulationPyyS_S_,"a",@progbits
	.sectionflags	@""
	.align	4
.nv.constant0._Z20monteCarloSimulationPyyS_S_:
	.zero		928


//--------------------- SYMBOLS --------------------------

	.type		.nv.reservedSmem.offset0,@object
	.size		.nv.reservedSmem.offset0,0x4
	.type		.nv.reservedSmem.cap,@object
	.size		.nv.reservedSmem.cap,0x4
